//
// Generated by NVIDIA NVVM Compiler
//
// Compiler Build ID: CL-36424714
// Cuda compilation tools, release 13.0, V13.0.88
// Based on NVVM 20.0.0
//

.version 9.0
.target sm_100
.address_size 64

	// .globl	_Z17kernel_by_pointerP4Data
.extern .func  (.param .b32 func_retval0) vprintf
(
	.param .b64 vprintf_param_0,
	.param .b64 vprintf_param_1
)
;
.global .align 1 .b8 $str[28] = {107, 101, 114, 110, 101, 108, 95, 98, 121, 95, 112, 111, 105, 110, 116, 101, 114, 44, 32, 109, 101, 97, 110, 61, 37, 100, 10};
.global .align 1 .b8 $str$1[24] = {107, 101, 114, 110, 101, 108, 95, 98, 121, 95, 114, 101, 102, 44, 32, 109, 101, 97, 110, 61, 37, 100, 10};
.global .align 1 .b8 $str$2[26] = {107, 101, 114, 110, 101, 108, 95, 98, 121, 95, 118, 97, 108, 117, 101, 44, 32, 109, 101, 97, 110, 61, 37, 100, 10};

.visible .entry _Z17kernel_by_pointerP4Data(
	.param .u64 .ptr .align 1 _Z17kernel_by_pointerP4Data_param_0
)
{
	.local .align 8 .b8 	__local_depot0[8];
	.reg .b64 	%SP;
	.reg .b64 	%SPL;
	.reg .pred 	%p<4>;
	.reg .b32 	%r<16>;
	.reg .b64 	%rd<24>;

	mov.u64 	%SPL, __local_depot0;
	cvta.local.u64 	%SP, %SPL;
	ld.param.u64 	%rd9, [_Z17kernel_by_pointerP4Data_param_0];
	cvta.to.global.u64 	%rd1, %rd9;
	ld.global.u64 	%rd10, [%rd1];
	setp.eq.s64 	%p1, %rd10, 0;
	@%p1 bra 	$L__BB0_7;
	mov.b64 	%rd22, 0;
$L__BB0_2:
	ld.global.u64 	%rd12, [%rd1+8];
	shl.b64 	%rd13, %rd22, 32;
	shr.s64 	%rd14, %rd13, 30;
	add.s64 	%rd15, %rd12, %rd14;
	ld.u32 	%r7, [%rd15];
	add.s32 	%r14, %r7, %r14;
	shl.b32 	%r8, %r7, 1;
	st.u32 	[%rd15], %r8;
	add.s64 	%rd22, %rd22, 1;
	ld.global.u64 	%rd4, [%rd1];
	setp.lt.u64 	%p2, %rd22, %rd4;
	@%p2 bra 	$L__BB0_2;
	cvt.s64.s32 	%rd5, %r14;
	or.b64  	%rd16, %rd5, %rd4;
	and.b64  	%rd17, %rd16, -4294967296;
	setp.ne.s64 	%p3, %rd17, 0;
	@%p3 bra 	$L__BB0_5;
	cvt.u32.u64 	%r9, %rd4;
	cvt.u32.u64 	%r10, %rd5;
	div.u32 	%r11, %r10, %r9;
	cvt.u64.u32 	%rd23, %r11;
	bra.uni 	$L__BB0_6;
$L__BB0_5:
	div.u64 	%rd23, %rd5, %rd4;
$L__BB0_6:
	cvt.u32.u64 	%r15, %rd23;
$L__BB0_7:
	add.u64 	%rd18, %SP, 0;
	add.u64 	%rd19, %SPL, 0;
	st.local.u32 	[%rd19], %r15;
	mov.u64 	%rd20, $str;
	cvta.global.u64 	%rd21, %rd20;
	{ // callseq 0, 0
	.param .b64 param0;
	st.param.b64 	[param0], %rd21;
	.param .b64 param1;
	st.param.b64 	[param1], %rd18;
	.param .b32 retval0;
	call.uni (retval0), 
	vprintf, 
	(
	param0, 
	param1
	);
	ld.param.b32 	%r12, [retval0];
	} // callseq 0
	ret;

}
	// .globl	_Z13kernel_by_refR4Data
.visible .entry _Z13kernel_by_refR4Data(
	.param .u64 .ptr .align 1 _Z13kernel_by_refR4Data_param_0
)
{
	.local .align 8 .b8 	__local_depot1[8];
	.reg .b64 	%SP;
	.reg .b64 	%SPL;
	.reg .pred 	%p<4>;
	.reg .b32 	%r<16>;
	.reg .b64 	%rd<24>;

	mov.u64 	%SPL, __local_depot1;
	cvta.local.u64 	%SP, %SPL;
	ld.param.u64 	%rd9, [_Z13kernel_by_refR4Data_param_0];
	cvta.to.global.u64 	%rd1, %rd9;
	ld.global.u64 	%rd10, [%rd1];
	setp.eq.s64 	%p1, %rd10, 0;
	@%p1 bra 	$L__BB1_7;
	mov.b64 	%rd22, 0;
$L__BB1_2:
	ld.global.u64 	%rd12, [%rd1+8];
	shl.b64 	%rd13, %rd22, 32;
	shr.s64 	%rd14, %rd13, 30;
	add.s64 	%rd15, %rd12, %rd14;
	ld.u32 	%r7, [%rd15];
	add.s32 	%r14, %r7, %r14;
	shl.b32 	%r8, %r7, 1;
	st.u32 	[%rd15], %r8;
	add.s64 	%rd22, %rd22, 1;
	ld.global.u64 	%rd4, [%rd1];
	setp.lt.u64 	%p2, %rd22, %rd4;
	@%p2 bra 	$L__BB1_2;
	cvt.s64.s32 	%rd5, %r14;
	or.b64  	%rd16, %rd5, %rd4;
	and.b64  	%rd17, %rd16, -4294967296;
	setp.ne.s64 	%p3, %rd17, 0;
	@%p3 bra 	$L__BB1_5;
	cvt.u32.u64 	%r9, %rd4;
	cvt.u32.u64 	%r10, %rd5;
	div.u32 	%r11, %r10, %r9;
	cvt.u64.u32 	%rd23, %r11;
	bra.uni 	$L__BB1_6;
$L__BB1_5:
	div.u64 	%rd23, %rd5, %rd4;
$L__BB1_6:
	cvt.u32.u64 	%r15, %rd23;
$L__BB1_7:
	add.u64 	%rd18, %SP, 0;
	add.u64 	%rd19, %SPL, 0;
	st.local.u32 	[%rd19], %r15;
	mov.u64 	%rd20, $str$1;
	cvta.global.u64 	%rd21, %rd20;
	{ // callseq 1, 0
	.param .b64 param0;
	st.param.b64 	[param0], %rd21;
	.param .b64 param1;
	st.param.b64 	[param1], %rd18;
	.param .b32 retval0;
	call.uni (retval0), 
	vprintf, 
	(
	param0, 
	param1
	);
	ld.param.b32 	%r12, [retval0];
	} // callseq 1
	ret;

}
	// .globl	_Z15kernel_by_value4Data
.visible .entry _Z15kernel_by_value4Data(
	.param .align 8 .b8 _Z15kernel_by_value4Data_param_0[16]
)
{
	.local .align 8 .b8 	__local_depot2[8];
	.reg .b64 	%SP;
	.reg .b64 	%SPL;
	.reg .pred 	%p<11>;
	.reg .b32 	%r<116>;
	.reg .b64 	%rd<130>;

	mov.u64 	%SPL, __local_depot2;
	cvta.local.u64 	%SP, %SPL;
	ld.param.u64 	%rd1, [_Z15kernel_by_value4Data_param_0];
	ld.param.u64 	%rd27, [_Z15kernel_by_value4Data_param_0+8];
	cvta.to.global.u64 	%rd2, %rd27;
	setp.eq.s64 	%p1, %rd1, 0;
	mov.b64 	%rd128, 0;
	@%p1 bra 	$L__BB2_14;
	and.b64  	%rd3, %rd1, 15;
	setp.lt.u64 	%p2, %rd1, 16;
	mov.b64 	%rd124, 0;
	@%p2 bra 	$L__BB2_4;
	and.b64  	%rd124, %rd1, -16;
	mov.b64 	%rd121, 64424509440;
	mov.u64 	%rd122, %rd124;
$L__BB2_3:
	.pragma "nounroll";
	add.s64 	%rd30, %rd121, -64424509440;
	shr.s64 	%rd31, %rd30, 30;
	add.s64 	%rd32, %rd2, %rd31;
	ld.global.u32 	%r17, [%rd32];
	add.s32 	%r18, %r17, %r115;
	shl.b32 	%r19, %r17, 1;
	st.global.u32 	[%rd32], %r19;
	add.s64 	%rd33, %rd121, -60129542144;
	shr.s64 	%rd34, %rd33, 30;
	add.s64 	%rd35, %rd2, %rd34;
	ld.global.u32 	%r20, [%rd35];
	add.s32 	%r21, %r20, %r18;
	shl.b32 	%r22, %r20, 1;
	st.global.u32 	[%rd35], %r22;
	add.s64 	%rd36, %rd121, -55834574848;
	shr.s64 	%rd37, %rd36, 30;
	add.s64 	%rd38, %rd2, %rd37;
	ld.global.u32 	%r23, [%rd38];
	add.s32 	%r24, %r23, %r21;
	shl.b32 	%r25, %r23, 1;
	st.global.u32 	[%rd38], %r25;
	add.s64 	%rd39, %rd121, -51539607552;
	shr.s64 	%rd40, %rd39, 30;
	add.s64 	%rd41, %rd2, %rd40;
	ld.global.u32 	%r26, [%rd41];
	add.s32 	%r27, %r26, %r24;
	shl.b32 	%r28, %r26, 1;
	st.global.u32 	[%rd41], %r28;
	add.s64 	%rd42, %rd121, -47244640256;
	shr.s64 	%rd43, %rd42, 30;
	add.s64 	%rd44, %rd2, %rd43;
	ld.global.u32 	%r29, [%rd44];
	add.s32 	%r30, %r29, %r27;
	shl.b32 	%r31, %r29, 1;
	st.global.u32 	[%rd44], %r31;
	add.s64 	%rd45, %rd121, -42949672960;
	shr.s64 	%rd46, %rd45, 30;
	add.s64 	%rd47, %rd2, %rd46;
	ld.global.u32 	%r32, [%rd47];
	add.s32 	%r33, %r32, %r30;
	shl.b32 	%r34, %r32, 1;
	st.global.u32 	[%rd47], %r34;
	add.s64 	%rd48, %rd121, -38654705664;
	shr.s64 	%rd49, %rd48, 30;
	add.s64 	%rd50, %rd2, %rd49;
	ld.global.u32 	%r35, [%rd50];
	add.s32 	%r36, %r35, %r33;
	shl.b32 	%r37, %r35, 1;
	st.global.u32 	[%rd50], %r37;
	add.s64 	%rd51, %rd121, -34359738368;
	shr.s64 	%rd52, %rd51, 30;
	add.s64 	%rd53, %rd2, %rd52;
	ld.global.u32 	%r38, [%rd53];
	add.s32 	%r39, %r38, %r36;
	shl.b32 	%r40, %r38, 1;
	st.global.u32 	[%rd53], %r40;
	add.s64 	%rd54, %rd121, -30064771072;
	shr.s64 	%rd55, %rd54, 30;
	add.s64 	%rd56, %rd2, %rd55;
	ld.global.u32 	%r41, [%rd56];
	add.s32 	%r42, %r41, %r39;
	shl.b32 	%r43, %r41, 1;
	st.global.u32 	[%rd56], %r43;
	add.s64 	%rd57, %rd121, -25769803776;
	shr.s64 	%rd58, %rd57, 30;
	add.s64 	%rd59, %rd2, %rd58;
	ld.global.u32 	%r44, [%rd59];
	add.s32 	%r45, %r44, %r42;
	shl.b32 	%r46, %r44, 1;
	st.global.u32 	[%rd59], %r46;
	add.s64 	%rd60, %rd121, -21474836480;
	shr.s64 	%rd61, %rd60, 30;
	add.s64 	%rd62, %rd2, %rd61;
	ld.global.u32 	%r47, [%rd62];
	add.s32 	%r48, %r47, %r45;
	shl.b32 	%r49, %r47, 1;
	st.global.u32 	[%rd62], %r49;
	add.s64 	%rd63, %rd121, -17179869184;
	shr.s64 	%rd64, %rd63, 30;
	add.s64 	%rd65, %rd2, %rd64;
	ld.global.u32 	%r50, [%rd65];
	add.s32 	%r51, %r50, %r48;
	shl.b32 	%r52, %r50, 1;
	st.global.u32 	[%rd65], %r52;
	add.s64 	%rd66, %rd121, -12884901888;
	shr.s64 	%rd67, %rd66, 30;
	add.s64 	%rd68, %rd2, %rd67;
	ld.global.u32 	%r53, [%rd68];
	add.s32 	%r54, %r53, %r51;
	shl.b32 	%r55, %r53, 1;
	st.global.u32 	[%rd68], %r55;
	add.s64 	%rd69, %rd121, -8589934592;
	shr.s64 	%rd70, %rd69, 30;
	add.s64 	%rd71, %rd2, %rd70;
	ld.global.u32 	%r56, [%rd71];
	add.s32 	%r57, %r56, %r54;
	shl.b32 	%r58, %r56, 1;
	st.global.u32 	[%rd71], %r58;
	add.s64 	%rd72, %rd121, -4294967296;
	shr.s64 	%rd73, %rd72, 30;
	add.s64 	%rd74, %rd2, %rd73;
	ld.global.u32 	%r59, [%rd74];
	add.s32 	%r60, %r59, %r57;
	shl.b32 	%r61, %r59, 1;
	st.global.u32 	[%rd74], %r61;
	shr.s64 	%rd75, %rd121, 30;
	add.s64 	%rd76, %rd2, %rd75;
	ld.global.u32 	%r62, [%rd76];
	add.s32 	%r115, %r62, %r60;
	shl.b32 	%r63, %r62, 1;
	st.global.u32 	[%rd76], %r63;
	add.s64 	%rd122, %rd122, -16;
	add.s64 	%rd121, %rd121, 68719476736;
	setp.ne.s64 	%p3, %rd122, 0;
	@%p3 bra 	$L__BB2_3;
$L__BB2_4:
	setp.eq.s64 	%p4, %rd3, 0;
	@%p4 bra 	$L__BB2_13;
	and.b64  	%rd10, %rd1, 7;
	setp.lt.u64 	%p5, %rd3, 8;
	@%p5 bra 	$L__BB2_7;
	shl.b64 	%rd77, %rd124, 32;
	shr.s64 	%rd78, %rd77, 30;
	add.s64 	%rd79, %rd2, %rd78;
	ld.global.u32 	%r65, [%rd79];
	add.s32 	%r66, %r65, %r115;
	shl.b32 	%r67, %r65, 1;
	st.global.u32 	[%rd79], %r67;
	add.s64 	%rd80, %rd77, 4294967296;
	shr.s64 	%rd81, %rd80, 30;
	add.s64 	%rd82, %rd2, %rd81;
	ld.global.u32 	%r68, [%rd82];
	add.s32 	%r69, %r68, %r66;
	shl.b32 	%r70, %r68, 1;
	st.global.u32 	[%rd82], %r70;
	add.s64 	%rd83, %rd77, 8589934592;
	shr.s64 	%rd84, %rd83, 30;
	add.s64 	%rd85, %rd2, %rd84;
	ld.global.u32 	%r71, [%rd85];
	add.s32 	%r72, %r71, %r69;
	shl.b32 	%r73, %r71, 1;
	st.global.u32 	[%rd85], %r73;
	add.s64 	%rd86, %rd77, 12884901888;
	shr.s64 	%rd87, %rd86, 30;
	add.s64 	%rd88, %rd2, %rd87;
	ld.global.u32 	%r74, [%rd88];
	add.s32 	%r75, %r74, %r72;
	shl.b32 	%r76, %r74, 1;
	st.global.u32 	[%rd88], %r76;
	add.s64 	%rd89, %rd77, 17179869184;
	shr.s64 	%rd90, %rd89, 30;
	add.s64 	%rd91, %rd2, %rd90;
	ld.global.u32 	%r77, [%rd91];
	add.s32 	%r78, %r77, %r75;
	shl.b32 	%r79, %r77, 1;
	st.global.u32 	[%rd91], %r79;
	add.s64 	%rd92, %rd77, 21474836480;
	shr.s64 	%rd93, %rd92, 30;
	add.s64 	%rd94, %rd2, %rd93;
	ld.global.u32 	%r80, [%rd94];
	add.s32 	%r81, %r80, %r78;
	shl.b32 	%r82, %r80, 1;
	st.global.u32 	[%rd94], %r82;
	add.s64 	%rd95, %rd77, 25769803776;
	shr.s64 	%rd96, %rd95, 30;
	add.s64 	%rd97, %rd2, %rd96;
	ld.global.u32 	%r83, [%rd97];
	add.s32 	%r84, %r83, %r81;
	shl.b32 	%r85, %r83, 1;
	st.global.u32 	[%rd97], %r85;
	add.s64 	%rd98, %rd77, 30064771072;
	shr.s64 	%rd99, %rd98, 30;
	add.s64 	%rd100, %rd2, %rd99;
	ld.global.u32 	%r86, [%rd100];
	add.s32 	%r115, %r86, %r84;
	shl.b32 	%r87, %r86, 1;
	st.global.u32 	[%rd100], %r87;
	add.s64 	%rd124, %rd124, 8;
$L__BB2_7:
	setp.eq.s64 	%p6, %rd10, 0;
	@%p6 bra 	$L__BB2_13;
	and.b64  	%rd126, %rd1, 3;
	setp.lt.u64 	%p7, %rd10, 4;
	@%p7 bra 	$L__BB2_10;
	shl.b64 	%rd101, %rd124, 32;
	shr.s64 	%rd102, %rd101, 30;
	add.s64 	%rd103, %rd2, %rd102;
	ld.global.u32 	%r89, [%rd103];
	add.s32 	%r90, %r89, %r115;
	shl.b32 	%r91, %r89, 1;
	st.global.u32 	[%rd103], %r91;
	add.s64 	%rd104, %rd101, 4294967296;
	shr.s64 	%rd105, %rd104, 30;
	add.s64 	%rd106, %rd2, %rd105;
	ld.global.u32 	%r92, [%rd106];
	add.s32 	%r93, %r92, %r90;
	shl.b32 	%r94, %r92, 1;
	st.global.u32 	[%rd106], %r94;
	add.s64 	%rd107, %rd101, 8589934592;
	shr.s64 	%rd108, %rd107, 30;
	add.s64 	%rd109, %rd2, %rd108;
	ld.global.u32 	%r95, [%rd109];
	add.s32 	%r96, %r95, %r93;
	shl.b32 	%r97, %r95, 1;
	st.global.u32 	[%rd109], %r97;
	add.s64 	%rd110, %rd101, 12884901888;
	shr.s64 	%rd111, %rd110, 30;
	add.s64 	%rd112, %rd2, %rd111;
	ld.global.u32 	%r98, [%rd112];
	add.s32 	%r115, %r98, %r96;
	shl.b32 	%r99, %r98, 1;
	st.global.u32 	[%rd112], %r99;
	add.s64 	%rd124, %rd124, 4;
$L__BB2_10:
	setp.eq.s64 	%p8, %rd126, 0;
	@%p8 bra 	$L__BB2_13;
	shl.b64 	%rd127, %rd124, 32;
$L__BB2_12:
	.pragma "nounroll";
	shr.s64 	%rd113, %rd127, 30;
	add.s64 	%rd114, %rd2, %rd113;
	ld.global.u32 	%r100, [%rd114];
	add.s32 	%r115, %r100, %r115;
	shl.b32 	%r101, %r100, 1;
	st.global.u32 	[%rd114], %r101;
	add.s64 	%rd127, %rd127, 4294967296;
	add.s64 	%rd126, %rd126, -1;
	setp.ne.s64 	%p9, %rd126, 0;
	@%p9 bra 	$L__BB2_12;
$L__BB2_13:
	cvt.s64.s32 	%rd128, %r115;
$L__BB2_14:
	or.b64  	%rd115, %rd128, %rd1;
	and.b64  	%rd116, %rd115, -4294967296;
	setp.ne.s64 	%p10, %rd116, 0;
	@%p10 bra 	$L__BB2_16;
	cvt.u32.u64 	%r102, %rd1;
	cvt.u32.u64 	%r103, %rd128;
	div.u32 	%r104, %r103, %r102;
	cvt.u64.u32 	%rd129, %r104;
	bra.uni 	$L__BB2_17;
$L__BB2_16:
	div.u64 	%rd129, %rd128, %rd1;
$L__BB2_17:
	add.u64 	%rd117, %SP, 0;
	add.u64 	%rd118, %SPL, 0;
	st.local.u32 	[%rd118], %rd129;
	mov.u64 	%rd119, $str$2;
	cvta.global.u64 	%rd120, %rd119;
	{ // callseq 2, 0
	.param .b64 param0;
	st.param.b64 	[param0], %rd120;
	.param .b64 param1;
	st.param.b64 	[param1], %rd117;
	.param .b32 retval0;
	call.uni (retval0), 
	vprintf, 
	(
	param0, 
	param1
	);
	ld.param.b32 	%r105, [retval0];
	} // callseq 2
	ret;

}


// ===== COMPILED SASS (sm_100) =====

	.target	sm_100

	.elftype	@"ET_EXEC"


//--------------------- .note.nv.tkinfo           --------------------------
	.section	.note.nv.tkinfo,"",@"SHT_NOTE"
	.sectionflags	@"SHF_NOTE_NV_TKINFO"
	.tkinfo
        /*0018*/ 	.word	0x00000002
        /*0030*/ 	.string	""
        /*0030*/ 	.string	"ptxas"
        /*0030*/ 	.string	"Cuda compilation tools, release 13.0, V13.0.88"
        /*0030*/ 	.string	"Build cuda_13.0.r13.0/compiler.36424714_0"
        /*0030*/ 	.string	"-arch sm_100 -m 64 "



//--------------------- .note.nv.cuinfo           --------------------------
	.section	.note.nv.cuinfo,"",@"SHT_NOTE"
	.sectionflags	@"SHF_NOTE_NV_CUINFO"
        /*0018*/ 	.short	0x0002
        /*001a*/ 	.short	0x0064
        /*001c*/ 	.short	0x0082
	.zero		2


//--------------------- .nv.info                  --------------------------
	.section	.nv.info,"",@"SHT_CUDA_INFO"
	.align	4


	//----- nvinfo : EIATTR_REGCOUNT
	.align		4
        /*0000*/ 	.byte	0x04, 0x2f
        /*0002*/ 	.short	(.L_4 - .L_3)
	.align		4
.L_3:
        /*0004*/ 	.word	index@(_Z17kernel_by_pointerP4Data)
        /*0008*/ 	.word	0x00000018


	//----- nvinfo : EIATTR_FRAME_SIZE
	.align		4
.L_4:
        /*000c*/ 	.byte	0x04, 0x11
        /*000e*/ 	.short	(.L_6 - .L_5)
	.align		4
.L_5:
        /*0010*/ 	.word	index@($__internal_2_$__cuda_sm20_div_u64)
        /*0014*/ 	.word	0x00000008


	//----- nvinfo : EIATTR_FRAME_SIZE
	.align		4
.L_6:
        /*0018*/ 	.byte	0x04, 0x11
        /*001a*/ 	.short	(.L_8 - .L_7)
	.align		4
.L_7:
        /*001c*/ 	.word	index@(_Z17kernel_by_pointerP4Data)
        /*0020*/ 	.word	0x00000008


	//----- nvinfo : EIATTR_REGCOUNT
	.align		4
.L_8:
        /*0024*/ 	.byte	0x04, 0x2f
        /*0026*/ 	.short	(.L_10 - .L_9)
	.align		4
.L_9:
        /*0028*/ 	.word	index@(_Z13kernel_by_refR4Data)
        /*002c*/ 	.word	0x00000018


	//----- nvinfo : EIATTR_FRAME_SIZE
	.align		4
.L_10:
        /*0030*/ 	.byte	0x04, 0x11
        /*0032*/ 	.short	(.L_12 - .L_11)
	.align		4
.L_11:
        /*0034*/ 	.word	index@($__internal_1_$__cuda_sm20_div_u64)
        /*0038*/ 	.word	0x00000008


	//----- nvinfo : EIATTR_FRAME_SIZE
	.align		4
.L_12:
        /*003c*/ 	.byte	0x04, 0x11
        /*003e*/ 	.short	(.L_14 - .L_13)
	.align		4
.L_13:
        /*0040*/ 	.word	index@(_Z13kernel_by_refR4Data)
        /*0044*/ 	.word	0x00000008


	//----- nvinfo : EIATTR_REGCOUNT
	.align		4
.L_14:
        /*0048*/ 	.byte	0x04, 0x2f
        /*004a*/ 	.short	(.L_16 - .L_15)
	.align		4
.L_15:
        /*004c*/ 	.word	index@(_Z15kernel_by_value4Data)
        /*0050*/ 	.word	0x0000001e


	//----- nvinfo : EIATTR_FRAME_SIZE
	.align		4
.L_16:
        /*0054*/ 	.byte	0x04, 0x11
        /*0056*/ 	.short	(.L_18 - .L_17)
	.align		4
.L_17:
        /*0058*/ 	.word	index@($__internal_0_$__cuda_sm20_div_u64)
        /*005c*/ 	.word	0x00000008


	//----- nvinfo : EIATTR_FRAME_SIZE
	.align		4
.L_18:
        /*0060*/ 	.byte	0x04, 0x11
        /*0062*/ 	.short	(.L_20 - .L_19)
	.align		4
.L_19:
        /*0064*/ 	.word	index@(_Z15kernel_by_value4Data)
        /*0068*/ 	.word	0x00000008


	//----- nvinfo : EIATTR_MIN_STACK_SIZE
	.align		4
.L_20:
        /*006c*/ 	.byte	0x04, 0x12
        /*006e*/ 	.short	(.L_22 - .L_21)
	.align		4
.L_21:
        /*0070*/ 	.word	index@(_Z15kernel_by_value4Data)
        /*0074*/ 	.word	0x00000008


	//----- nvinfo : EIATTR_MIN_STACK_SIZE
	.align		4
.L_22:
        /*0078*/ 	.byte	0x04, 0x12
        /*007a*/ 	.short	(.L_24 - .L_23)
	.align		4
.L_23:
        /*007c*/ 	.word	index@(_Z13kernel_by_refR4Data)
        /*0080*/ 	.word	0x00000008


	//----- nvinfo : EIATTR_MIN_STACK_SIZE
	.align		4
.L_24:
        /*0084*/ 	.byte	0x04, 0x12
        /*0086*/ 	.short	(.L_26 - .L_25)
	.align		4
.L_25:
        /*0088*/ 	.word	index@(_Z17kernel_by_pointerP4Data)
        /*008c*/ 	.word	0x00000008
.L_26:


//--------------------- .nv.compat                --------------------------
	.section	.nv.compat,"",@"SHT_CUDA_COMPAT_INFO"
	.align	4
        /*0000*/ 	.byte	0x02, 0x09, 0x00, 0x00, 0x02, 0x02, 0x01, 0x00, 0x02, 0x05, 0x05, 0x00, 0x03, 0x07, 0x01, 0x01
        /*0010*/ 	.byte	0x02, 0x03, 0x00, 0x00, 0x02, 0x06, 0x01, 0x00, 0x04, 0x0b, 0x08, 0x00, 0x09, 0x00, 0x00, 0x00
        /*0020*/ 	.byte	0x00, 0x00, 0x00, 0x00


//--------------------- .nv.info._Z15kernel_by_value4Data --------------------------
	.section	.nv.info._Z15kernel_by_value4Data,"",@"SHT_CUDA_INFO"
	.sectionflags	@""
	.align	4


	//----- nvinfo : EIATTR_CUDA_API_VERSION
	.align		4
        /*0000*/ 	.byte	0x04, 0x37
        /*0002*/ 	.short	(.L_28 - .L_27)
.L_27:
        /*0004*/ 	.word	0x00000082


	//----- nvinfo : EIATTR_KPARAM_INFO
	.align		4
.L_28:
        /*0008*/ 	.byte	0x04, 0x17
        /*000a*/ 	.short	(.L_30 - .L_29)
.L_29:
        /*000c*/ 	.word	0x00000000
        /*0010*/ 	.short	0x0000
        /*0012*/ 	.short	0x0000
        /*0014*/ 	.byte	0x00, 0xf0, 0x41, 0x00


	//----- nvinfo : EIATTR_SPARSE_MMA_MASK
	.align		4
.L_30:
        /*0018*/ 	.byte	0x03, 0x50
        /*001a*/ 	.short	0x0000


	//----- nvinfo : EIATTR_MAXREG_COUNT
	.align		4
        /*001c*/ 	.byte	0x03, 0x1b
        /*001e*/ 	.short	0x00ff


	//----- nvinfo : EIATTR_EXTERNS
	.align		4
        /*0020*/ 	.byte	0x04, 0x0f
        /*0022*/ 	.short	(.L_32 - .L_31)


	//   ....[0]....
	.align		4
.L_31:
        /*0024*/ 	.word	index@(vprintf)


	//----- nvinfo : EIATTR_MERCURY_ISA_VERSION
	.align		4
.L_32:
        /*0028*/ 	.byte	0x03, 0x5f
        /*002a*/ 	.short	0x0101


	//----- nvinfo : EIATTR_VRC_CTA_INIT_COUNT
	.align		4
        /*002c*/ 	.byte	0x02, 0x4a
	.zero		1
	.zero		1


	//----- nvinfo : EIATTR_SYSCALL_OFFSETS
	.align		4
        /*0030*/ 	.byte	0x04, 0x46
        /*0032*/ 	.short	(.L_34 - .L_33)


	//   ....[0]....
.L_33:
        /*0034*/ 	.word	0x00001730


	//----- nvinfo : EIATTR_EXIT_INSTR_OFFSETS
	.align		4
.L_34:
        /*0038*/ 	.byte	0x04, 0x1c
        /*003a*/ 	.short	(.L_36 - .L_35)


	//   ....[0]....
.L_35:
        /*003c*/ 	.word	0x00001740


	//----- nvinfo : EIATTR_CRS_STACK_SIZE
	.align		4
.L_36:
        /*0040*/ 	.byte	0x04, 0x1e
        /*0042*/ 	.short	(.L_38 - .L_37)
.L_37:
        /*0044*/ 	.word	0x00000000


	//----- nvinfo : EIATTR_CBANK_PARAM_SIZE
	.align		4
.L_38:
        /*0048*/ 	.byte	0x03, 0x19
        /*004a*/ 	.short	0x0010


	//----- nvinfo : EIATTR_PARAM_CBANK
	.align		4
        /*004c*/ 	.byte	0x04, 0x0a
        /*004e*/ 	.short	(.L_40 - .L_39)
	.align		4
.L_39:
        /*0050*/ 	.word	index@(.nv.constant0._Z15kernel_by_value4Data)
        /*0054*/ 	.short	0x0380
        /*0056*/ 	.short	0x0010


	//----- nvinfo : EIATTR_SW_WAR
	.align		4
.L_40:
        /*0058*/ 	.byte	0x04, 0x36
        /*005a*/ 	.short	(.L_42 - .L_41)
.L_41:
        /*005c*/ 	.word	0x00000008
.L_42:


//--------------------- .nv.info._Z13kernel_by_refR4Data --------------------------
	.section	.nv.info._Z13kernel_by_refR4Data,"",@"SHT_CUDA_INFO"
	.sectionflags	@""
	.align	4


	//----- nvinfo : EIATTR_CUDA_API_VERSION
	.align		4
        /*0000*/ 	.byte	0x04, 0x37
        /*0002*/ 	.short	(.L_44 - .L_43)
.L_43:
        /*0004*/ 	.word	0x00000082


	//----- nvinfo : EIATTR_KPARAM_INFO
	.align		4
.L_44:
        /*0008*/ 	.byte	0x04, 0x17
        /*000a*/ 	.short	(.L_46 - .L_45)
.L_45:
        /*000c*/ 	.word	0x00000000
        /*0010*/ 	.short	0x0000
        /*0012*/ 	.short	0x0000
        /*0014*/ 	.byte	0x00, 0xf5, 0x21, 0x00


	//----- nvinfo : EIATTR_SPARSE_MMA_MASK
	.align		4
.L_46:
        /*0018*/ 	.byte	0x03, 0x50
        /*001a*/ 	.short	0x0000


	//----- nvinfo : EIATTR_MAXREG_COUNT
	.align		4
        /*001c*/ 	.byte	0x03, 0x1b
        /*001e*/ 	.short	0x00ff


	//----- nvinfo : EIATTR_EXTERNS
	.align		4
        /*0020*/ 	.byte	0x04, 0x0f
        /*0022*/ 	.short	(.L_48 - .L_47)


	//   ....[0]....
	.align		4
.L_47:
        /*0024*/ 	.word	index@(vprintf)


	//----- nvinfo : EIATTR_MERCURY_ISA_VERSION
	.align		4
.L_48:
        /*0028*/ 	.byte	0x03, 0x5f
        /*002a*/ 	.short	0x0101


	//----- nvinfo : EIATTR_VRC_CTA_INIT_COUNT
	.align		4
        /*002c*/ 	.byte	0x02, 0x4a
	.zero		1
	.zero		1


	//----- nvinfo : EIATTR_SYSCALL_OFFSETS
	.align		4
        /*0030*/ 	.byte	0x04, 0x46
        /*0032*/ 	.short	(.L_50 - .L_49)


	//   ....[0]....
.L_49:
        /*0034*/ 	.word	0x000003f0


	//----- nvinfo : EIATTR_EXIT_INSTR_OFFSETS
	.align		4
.L_50:
        /*0038*/ 	.byte	0x04, 0x1c
        /*003a*/ 	.short	(.L_52 - .L_51)


	//   ....[0]....
.L_51:
        /*003c*/ 	.word	0x00000400


	//----- nvinfo : EIATTR_CRS_STACK_SIZE
	.align		4
.L_52:
        /*0040*/ 	.byte	0x04, 0x1e
        /*0042*/ 	.short	(.L_54 - .L_53)
.L_53:
        /*0044*/ 	.word	0x00000000


	//----- nvinfo : EIATTR_CBANK_PARAM_SIZE
	.align		4
.L_54:
        /*0048*/ 	.byte	0x03, 0x19
        /*004a*/ 	.short	0x0008


	//----- nvinfo : EIATTR_PARAM_CBANK
	.align		4
        /*004c*/ 	.byte	0x04, 0x0a
        /*004e*/ 	.short	(.L_56 - .L_55)
	.align		4
.L_55:
        /*0050*/ 	.word	index@(.nv.constant0._Z13kernel_by_refR4Data)
        /*0054*/ 	.short	0x0380
        /*0056*/ 	.short	0x0008


	//----- nvinfo : EIATTR_SW_WAR
	.align		4
.L_56:
        /*0058*/ 	.byte	0x04, 0x36
        /*005a*/ 	.short	(.L_58 - .L_57)
.L_57:
        /*005c*/ 	.word	0x00000008
.L_58:


//--------------------- .nv.info._Z17kernel_by_pointerP4Data --------------------------
	.section	.nv.info._Z17kernel_by_pointerP4Data,"",@"SHT_CUDA_INFO"
	.sectionflags	@""
	.align	4


	//----- nvinfo : EIATTR_CUDA_API_VERSION
	.align		4
        /*0000*/ 	.byte	0x04, 0x37
        /*0002*/ 	.short	(.L_60 - .L_59)
.L_59:
        /*0004*/ 	.word	0x00000082


	//----- nvinfo : EIATTR_KPARAM_INFO
	.align		4
.L_60:
        /*0008*/ 	.byte	0x04, 0x17
        /*000a*/ 	.short	(.L_62 - .L_61)
.L_61:
        /*000c*/ 	.word	0x00000000
        /*0010*/ 	.short	0x0000
        /*0012*/ 	.short	0x0000
        /*0014*/ 	.byte	0x00, 0xf5, 0x21, 0x00


	//----- nvinfo : EIATTR_SPARSE_MMA_MASK
	.align		4
.L_62:
        /*0018*/ 	.byte	0x03, 0x50
        /*001a*/ 	.short	0x0000


	//----- nvinfo : EIATTR_MAXREG_COUNT
	.align		4
        /*001c*/ 	.byte	0x03, 0x1b
        /*001e*/ 	.short	0x00ff


	//----- nvinfo : EIATTR_EXTERNS
	.align		4
        /*0020*/ 	.byte	0x04, 0x0f
        /*0022*/ 	.short	(.L_64 - .L_63)


	//   ....[0]....
	.align		4
.L_63:
        /*0024*/ 	.word	index@(vprintf)


	//----- nvinfo : EIATTR_MERCURY_ISA_VERSION
	.align		4
.L_64:
        /*0028*/ 	.byte	0x03, 0x5f
        /*002a*/ 	.short	0x0101


	//----- nvinfo : EIATTR_VRC_CTA_INIT_COUNT
	.align		4
        /*002c*/ 	.byte	0x02, 0x4a
	.zero		1
	.zero		1


	//----- nvinfo : EIATTR_SYSCALL_OFFSETS
	.align		4
        /*0030*/ 	.byte	0x04, 0x46
        /*0032*/ 	.short	(.L_66 - .L_65)


	//   ....[0]....
.L_65:
        /*0034*/ 	.word	0x000003f0


	//----- nvinfo : EIATTR_EXIT_INSTR_OFFSETS
	.align		4
.L_66:
        /*0038*/ 	.byte	0x04, 0x1c
        /*003a*/ 	.short	(.L_68 - .L_67)


	//   ....[0]....
.L_67:
        /*003c*/ 	.word	0x00000400


	//----- nvinfo : EIATTR_CRS_STACK_SIZE
	.align		4
.L_68:
        /*0040*/ 	.byte	0x04, 0x1e
        /*0042*/ 	.short	(.L_70 - .L_69)
.L_69:
        /*0044*/ 	.word	0x00000000


	//----- nvinfo : EIATTR_CBANK_PARAM_SIZE
	.align		4
.L_70:
        /*0048*/ 	.byte	0x03, 0x19
        /*004a*/ 	.short	0x0008


	//----- nvinfo : EIATTR_PARAM_CBANK
	.align		4
        /*004c*/ 	.byte	0x04, 0x0a
        /*004e*/ 	.short	(.L_72 - .L_71)
	.align		4
.L_71:
        /*0050*/ 	.word	index@(.nv.constant0._Z17kernel_by_pointerP4Data)
        /*0054*/ 	.short	0x0380
        /*0056*/ 	.short	0x0008


	//----- nvinfo : EIATTR_SW_WAR
	.align		4
.L_72:
        /*0058*/ 	.byte	0x04, 0x36
        /*005a*/ 	.short	(.L_74 - .L_73)
.L_73:
        /*005c*/ 	.word	0x00000008
.L_74:


//--------------------- .nv.callgraph             --------------------------
	.section	.nv.callgraph,"",@"SHT_CUDA_CALLGRAPH"
	.align	4
	.sectionentsize	8
	.align		4
        /*0000*/ 	.word	0x00000000
	.align		4
        /*0004*/ 	.word	0xffffffff
	.align		4
        /*0008*/ 	.word	index@(_Z15kernel_by_value4Data)
	.align		4
        /*000c*/ 	.word	index@(vprintf)
	.align		4
        /*0010*/ 	.word	index@(_Z13kernel_by_refR4Data)
	.align		4
        /*0014*/ 	.word	index@(vprintf)
	.align		4
        /*0018*/ 	.word	index@(_Z17kernel_by_pointerP4Data)
	.align		4
        /*001c*/ 	.word	index@(vprintf)
	.align		4
        /*0020*/ 	.word	0x00000000
	.align		4
        /*0024*/ 	.word	0xfffffffe
	.align		4
        /*0028*/ 	.word	0x00000000
	.align		4
        /*002c*/ 	.word	0xfffffffd
	.align		4
        /*0030*/ 	.word	0x00000000
	.align		4
        /*0034*/ 	.word	0xfffffffc


//--------------------- .nv.constant4             --------------------------
	.section	.nv.constant4,"a",@progbits
	.align	8
	.align		8
.nv.constant4:
        /*0000*/ 	.dword	vprintf
	.align		8
        /*0008*/ 	.dword	$str
	.align		8
        /*0010*/ 	.dword	$str$1
	.align		8
        /*0018*/ 	.dword	$str$2


//--------------------- .text._Z15kernel_by_value4Data --------------------------
	.section	.text._Z15kernel_by_value4Data,"ax",@progbits
	.align	128
        .global         _Z15kernel_by_value4Data
        .type           _Z15kernel_by_value4Data,@function
        .size           _Z15kernel_by_value4Data,(.L_x_23 - _Z15kernel_by_value4Data)
        .other          _Z15kernel_by_value4Data,@"STO_CUDA_ENTRY STV_DEFAULT"
_Z15kernel_by_value4Data:
.text._Z15kernel_by_value4Data:
[----:B------:R-:W0:Y:S01]  /*0000*/  LDC R1, c[0x0][0x37c] ;  /* 0x0000df00ff017b82 */ /* 0x000e220000000800 */
[----:B------:R-:W1:Y:S01]  /*0010*/  LDCU.64 UR10, c[0x0][0x380] ;  /* 0x00007000ff0a77ac */ /* 0x000e620008000a00 */
[----:B0-----:R-:W-:Y:S01]  /*0020*/  VIADD R1, R1, 0xfffffff8 ;  /* 0xfffffff801017836 */ /* 0x001fe20000000000 */
[----:B------:R-:W-:Y:S01]  /*0030*/  CS2R R4, SRZ ;  /* 0x0000000000047805 */ /* 0x000fe2000001ff00 */
[----:B------:R-:W0:Y:S01]  /*0040*/  LDCU UR4, c[0x0][0x2f8] ;  /* 0x00005f00ff0477ac */ /* 0x000e220008000800 */
[----:B------:R-:W2:Y:S01]  /*0050*/  LDCU UR5, c[0x0][0x2fc] ;  /* 0x00005f80ff0577ac */ /* 0x000ea20008000800 */
[----:B-1----:R-:W-:-:S04]  /*0060*/  UISETP.NE.U32.AND UP0, UPT, UR10, URZ, UPT ;  /* 0x000000ff0a00728c */ /* 0x002fc8000bf05070 */
[----:B------:R-:W-:Y:S01]  /*0070*/  UISETP.NE.AND.EX UP0, UPT, UR11, URZ, UPT, UP0 ;  /* 0x000000ff0b00728c */ /* 0x000fe2000bf05300 */
[----:B0-----:R-:W-:-:S05]  /*0080*/  IADD3 R6, P0, PT, R1, UR4, RZ ;  /* 0x0000000401067c10 */ /* 0x001fca000ff1e0ff */
[----:B--2---:R-:W-:-:S03]  /*0090*/  IMAD.X R7, RZ, RZ, UR5, P0 ;  /* 0x00000005ff077e24 */ /* 0x004fc600080e06ff */
[----:B------:R-:W-:Y:S05]  /*00a0*/  BRA.U !UP0, `(.L_x_0) ;  /* 0x0000001508207547 */ /* 0x000fea000b800000 */
[----:B------:R-:W-:Y:S02]  /*00b0*/  UISETP.GE.U32.AND UP1, UPT, UR10, 0x10, UPT ;  /* 0x000000100a00788c */ /* 0x000fe4000bf26070 */
[----:B------:R-:W-:Y:S02]  /*00c0*/  ULOP3.LUT UR16, UR10, 0xf, URZ, 0xc0, !UPT ;  /* 0x0000000f0a107892 */ /* 0x000fe4000f8ec0ff */
[----:B------:R-:W-:Y:S02]  /*00d0*/  UISETP.GE.U32.AND.EX UP1, UPT, UR11, URZ, UPT, UP1 ;  /* 0x000000ff0b00728c */ /* 0x000fe4000bf26110 */
[----:B------:R-:W-:Y:S01]  /*00e0*/  UISETP.NE.U32.AND UP0, UPT, UR16, URZ, UPT ;  /* 0x000000ff1000728c */ /* 0x000fe2000bf05070 */
[----:B------:R-:W0:Y:S03]  /*00f0*/  LDCU.64 UR12, c[0x0][0x358] ;  /* 0x00006b00ff0c77ac */ /* 0x000e260008000a00 */
[----:B------:R-:W-:Y:S01]  /*0100*/  UISETP.NE.AND.EX UP0, UPT, URZ, URZ, UPT, UP0 ;  /* 0x000000ffff00728c */ /* 0x000fe2000bf05300 */
[----:B------:R-:W-:-:S02]  /*0110*/  UMOV UR4, URZ ;  /* 0x000000ff00047c82 */ /* 0x000fc40008000000 */
[----:B------:R-:W-:Y:S08]  /*0120*/  BRA.U !UP1, `(.L_x_1) ;  /* 0x0000000909947547 */ /* 0x000ff0000b800000 */
[----:B------:R-:W-:Y:S01]  /*0130*/  ULOP3.LUT UR4, UR10, 0xfffffff0, URZ, 0xc0, !UPT ;  /* 0xfffffff00a047892 */ /* 0x000fe2000f8ec0ff */
[----:B------:R-:W1:Y:S01]  /*0140*/  LDCU UR18, c[0x0][0x384] ;  /* 0x00007080ff1277ac */ /* 0x000e620008000800 */
[----:B------:R-:W2:Y:S01]  /*0150*/  LDCU.64 UR14, c[0x0][0x388] ;  /* 0x00007100ff0e77ac */ /* 0x000ea20008000a00 */
[----:B------:R-:W-:Y:S01]  /*0160*/  UMOV UR5, URZ ;  /* 0x000000ff00057c82 */ /* 0x000fe20008000000 */
[----:B------:R-:W-:-:S03]  /*0170*/  UMOV UR17, 0xf ;  /* 0x0000000f00117882 */ /* 0x000fc60000000000 */
[----:B------:R-:W-:-:S05]  /*0180*/  UMOV UR7, UR4 ;  /* 0x0000000400077c82 */ /* 0x000fca0008000000 */
.L_x_2:
[----:B------:R-:W-:-:S04]  /*0190*/  UIADD3 UR6, UP2, UPT, URZ, UR5, URZ ;  /* 0x00000005ff067290 */ /* 0x000fc8000ff5e0ff */
[----:B------:R-:W-:-:S04]  /*01a0*/  UIADD3.X UR9, UPT, UPT, UR17, -0xf, URZ, UP2, !UPT ;  /* 0xfffffff111097890 */ /* 0x000fc800097fe4ff */
[----:B------:R-:W-:-:S04]  /*01b0*/  USHF.R.S64 UR8, UR6, 0x1e, UR9 ;  /* 0x0000001e06087899 */ /* 0x000fc80008001009 */
[----:B--2---:R-:W-:-:S04]  /*01c0*/  UIADD3 UR8, UP1, UPT, UR8, UR14, URZ ;  /* 0x0000000e08087290 */ /* 0x004fc8000ff3e0ff */
[----:B------:R-:W-:Y:S02]  /*01d0*/  ULEA.HI.X.SX32 UR9, UR9, UR15, 0x2, UP1 ;  /* 0x0000000f09097291 */ /* 0x000fe400088f16ff */
[----:B------:R-:W-:-:S04]  /*01e0*/  MOV R2, UR8 ;  /* 0x0000000800027c02 */ /* 0x000fc80008000f00 */
[----:B---3--:R-:W-:-:S05]  /*01f0*/  IMAD.U32 R3, RZ, RZ, UR9 ;  /* 0x00000009ff037e24 */ /* 0x008fca000f8e00ff */
[----:B0-----:R-:W2:Y:S01]  /*0200*/  LDG.E R11, desc[UR12][R2.64] ;  /* 0x0000000c020b7981 */ /* 0x001ea2000c1e1900 */
[----:B------:R-:W-:-:S04]  /*0210*/  UIADD3.X UR9, UPT, UPT, UR17, -0xe, URZ, UP2, !UPT ;  /* 0xfffffff211097890 */ /* 0x000fc800097fe4ff */
[----:B------:R-:W-:-:S04]  /*0220*/  USHF.R.S64 UR8, UR6, 0x1e, UR9 ;  /* 0x0000001e06087899 */ /* 0x000fc80008001009 */
[----:B------:R-:W-:-:S04]  /*0230*/  UIADD3 UR8, UP1, UPT, UR8, UR14, URZ ;  /* 0x0000000e08087290 */ /* 0x000fc8000ff3e0ff */
[----:B------:R-:W-:Y:S02]  /*0240*/  ULEA.HI.X.SX32 UR9, UR9, UR15, 0x2, UP1 ;  /* 0x0000000f09097291 */ /* 0x000fe400088f16ff */
[----:B------:R-:W-:-:S04]  /*0250*/  IMAD.U32 R4, RZ, RZ, UR8 ;  /* 0x00000008ff047e24 */ /* 0x000fc8000f8e00ff */
[----:B------:R-:W-:Y:S01]  /*0260*/  MOV R5, UR9 ;  /* 0x0000000900057c02 */ /* 0x000fe20008000f00 */
[----:B--2---:R-:W-:-:S05]  /*0270*/  IMAD.SHL.U32 R13, R11, 0x2, RZ ;  /* 0x000000020b0d7824 */ /* 0x004fca00078e00ff */
[----:B------:R0:W-:Y:S04]  /*0280*/  STG.E desc[UR12][R2.64], R13 ;  /* 0x0000000d02007986 */ /* 0x0001e8000c10190c */
[----:B------:R-:W2:Y:S01]  /*0290*/  LDG.E R10, desc[UR12][R4.64] ;  /* 0x0000000c040a7981 */ /* 0x000ea2000c1e1900 */
        /* <DEDUP_REMOVED lines=8> */
[----:B------:R-:W3:Y:S01]  /*0320*/  LDG.E R12, desc[UR12][R8.64] ;  /* 0x0000000c080c7981 */ /* 0x000ee2000c1e1900 */
[----:B------:R-:W-:-:S04]  /*0330*/  UIADD3.X UR9, UPT, UPT, UR17, -0xc, URZ, UP2, !UPT ;  /* 0xfffffff411097890 */ /* 0x000fc800097fe4ff */
[----:B------:R-:W-:-:S04]  /*0340*/  USHF.R.S64 UR8, UR6, 0x1e, UR9 ;  /* 0x0000001e06087899 */ /* 0x000fc80008001009 */
[----:B------:R-:W-:-:S04]  /*0350*/  UIADD3 UR8, UP1, UPT, UR8, UR14, URZ ;  /* 0x0000000e08087290 */ /* 0x000fc8000ff3e0ff */
[----:B------:R-:W-:Y:S02]  /*0360*/  ULEA.HI.X.SX32 UR9, UR9, UR15, 0x2, UP1 ;  /* 0x0000000f09097291 */ /* 0x000fe400088f16ff */
[----:B0-----:R-:W-:-:S04]  /*0370*/  IMAD.U32 R2, RZ, RZ, UR8 ;  /* 0x00000008ff027e24 */ /* 0x001fc8000f8e00ff */
[----:B------:R-:W-:Y:S01]  /*0380*/  MOV R3, UR9 ;  /* 0x0000000900037c02 */ /* 0x000fe20008000f00 */
[----:B---3--:R-:W-:-:S05]  /*0390*/  IMAD.SHL.U32 R17, R12, 0x2, RZ ;  /* 0x000000020c117824 */ /* 0x008fca00078e00ff */
[----:B------:R0:W-:Y:S04]  /*03a0*/  STG.E desc[UR12][R8.64], R17 ;  /* 0x0000001108007986 */ /* 0x0001e8000c10190c */
[----:B------:R-:W3:Y:S01]  /*03b0*/  LDG.E R13, desc[UR12][R2.64] ;  /* 0x0000000c020d7981 */ /* 0x000ee2000c1e1900 */
[----:B------:R-:W-:-:S04]  /*03c0*/  UIADD3.X UR9, UPT, UPT, UR17, -0xb, URZ, UP2, !UPT ;  /* 0xfffffff511097890 */ /* 0x000fc800097fe4ff */
[----:B------:R-:W-:-:S04]  /*03d0*/  USHF.R.S64 UR8, UR6, 0x1e, UR9 ;  /* 0x0000001e06087899 */ /* 0x000fc80008001009 */
[----:B------:R-:W-:-:S04]  /*03e0*/  UIADD3 UR8, UP1, UPT, UR8, UR14, URZ ;  /* 0x0000000e08087290 */ /* 0x000fc8000ff3e0ff */
[----:B------:R-:W-:Y:S02]  /*03f0*/  ULEA.HI.X.SX32 UR9, UR9, UR15, 0x2, UP1 ;  /* 0x0000000f09097291 */ /* 0x000fe400088f16ff */
[----:B--2---:R-:W-:-:S04]  /*0400*/  IMAD.U32 R4, RZ, RZ, UR8 ;  /* 0x00000008ff047e24 */ /* 0x004fc8000f8e00ff */
        /* <DEDUP_REMOVED lines=8> */
[----:B------:R-:W-:-:S04]  /*0490*/  IMAD.U32 R20, RZ, RZ, UR8 ;  /* 0x00000008ff147e24 */ /* 0x000fc8000f8e00ff */
[----:B------:R-:W-:Y:S01]  /*04a0*/  MOV R21, UR9 ;  /* 0x0000000900157c02 */ /* 0x000fe20008000f00 */
[----:B---3--:R-:W-:-:S05]  /*04b0*/  IMAD.SHL.U32 R19, R18, 0x2, RZ ;  /* 0x0000000212137824 */ /* 0x008fca00078e00ff */
[----:B------:R3:W-:Y:S04]  /*04c0*/  STG.E desc[UR12][R4.64], R19 ;  /* 0x0000001304007986 */ /* 0x0007e8000c10190c */
[----:B0-----:R-:W4:Y:S01]  /*04d0*/  LDG.E R17, desc[UR12][R20.64] ;  /* 0x0000000c14117981 */ /* 0x001f22000c1e1900 */
[----:B------:R-:W-:-:S04]  /*04e0*/  UIADD3.X UR9, UPT, UPT, UR17, -0x9, URZ, UP2, !UPT ;  /* 0xfffffff711097890 */ /* 0x000fc800097fe4ff */
[----:B------:R-:W-:-:S04]  /*04f0*/  USHF.R.S64 UR8, UR6, 0x1e, UR9 ;  /* 0x0000001e06087899 */ /* 0x000fc80008001009 */
[----:B------:R-:W-:-:S04]  /*0500*/  UIADD3 UR8, UP1, UPT, UR8, UR14, URZ ;  /* 0x0000000e08087290 */ /* 0x000fc8000ff3e0ff */
[----:B------:R-:W-:Y:S02]  /*0510*/  ULEA.HI.X.SX32 UR9, UR9, UR15, 0x2, UP1 ;  /* 0x0000000f09097291 */ /* 0x000fe400088f16ff */
[----:B------:R-:W-:-:S04]  /*0520*/  IMAD.U32 R8, RZ, RZ, UR8 ;  /* 0x00000008ff087e24 */ /* 0x000fc8000f8e00ff */
[----:B------:R-:W-:Y:S01]  /*0530*/  MOV R9, UR9 ;  /* 0x0000000900097c02 */ /* 0x000fe20008000f00 */
[----:B----4-:R-:W-:-:S05]  /*0540*/  IMAD.SHL.U32 R23, R17, 0x2, RZ ;  /* 0x0000000211177824 */ /* 0x010fca00078e00ff */
[----:B------:R0:W-:Y:S04]  /*0550*/  STG.E desc[UR12][R20.64], R23 ;  /* 0x0000001714007986 */ /* 0x0001e8000c10190c */
[----:B--2---:R-:W3:Y:S01]  /*0560*/  LDG.E R15, desc[UR12][R8.64] ;  /* 0x0000000c080f7981 */ /* 0x004ee2000c1e1900 */
        /* <DEDUP_REMOVED lines=8> */
[----:B------:R-:W0:Y:S01]  /*05f0*/  LDG.E R16, desc[UR12][R2.64] ;  /* 0x0000000c02107981 */ /* 0x000e22000c1e1900 */
[----:B------:R-:W-:-:S04]  /*0600*/  UIADD3.X UR9, UPT, UPT, UR17, -0x7, URZ, UP2, !UPT ;  /* 0xfffffff911097890 */ /* 0x000fc800097fe4ff */
[----:B------:R-:W-:-:S04]  /*0610*/  USHF.R.S64 UR8, UR6, 0x1e, UR9 ;  /* 0x0000001e06087899 */ /* 0x000fc80008001009 */
[----:B------:R-:W-:-:S04]  /*0620*/  UIADD3 UR8, UP1, UPT, UR8, UR14, URZ ;  /* 0x0000000e08087290 */ /* 0x000fc8000ff3e0ff */
[----:B------:R-:W-:Y:S02]  /*0630*/  ULEA.HI.X.SX32 UR9, UR9, UR15, 0x2, UP1 ;  /* 0x0000000f09097291 */ /* 0x000fe400088f16ff */
[----:B------:R-:W-:-:S04]  /*0640*/  IMAD.U32 R4, RZ, RZ, UR8 ;  /* 0x00000008ff047e24 */ /* 0x000fc8000f8e00ff */
[----:B------:R-:W-:Y:S01]  /*0650*/  MOV R5, UR9 ;  /* 0x0000000900057c02 */ /* 0x000fe20008000f00 */
[----:B0-----:R-:W-:-:S05]  /*0660*/  IMAD.SHL.U32 R21, R16, 0x2, RZ ;  /* 0x0000000210157824 */ /* 0x001fca00078e00ff */
        /* <DEDUP_REMOVED lines=56> */
[----:B------:R-:W-:-:S04]  /*09f0*/  USHF.R.S64 UR5, UR5, 0x1e, UR17 ;  /* 0x0000001e05057899 */ /* 0x000fc80008001011 */
[----:B------:R-:W-:-:S04]  /*0a00*/  UIADD3 UR5, UP1, UPT, UR5, UR14, URZ ;  /* 0x0000000e05057290 */ /* 0x000fc8000ff3e0ff */
[----:B------:R-:W-:Y:S02]  /*0a10*/  ULEA.HI.X.SX32 UR8, UR17, UR15, 0x2, UP1 ;  /* 0x0000000f11087291 */ /* 0x000fe400088f16ff */
[----:B--2---:R-:W-:-:S04]  /*0a20*/  MOV R8, UR5 ;  /* 0x0000000500087c02 */ /* 0x004fc80008000f00 */
[----:B------:R-:W-:Y:S01]  /*0a30*/  IMAD.U32 R9, RZ, RZ, UR8 ;  /* 0x00000008ff097e24 */ /* 0x000fe2000f8e00ff */
[----:B---3--:R-:W-:-:S05]  /*0a40*/  SHF.L.U32 R27, R24, 0x1, RZ ;  /* 0x00000001181b7819 */ /* 0x008fca00000006ff */
[----:B------:R3:W-:Y:S04]  /*0a50*/  STG.E desc[UR12][R4.64], R27 ;  /* 0x0000001b04007986 */ /* 0x0007e8000c10190c */
[----:B------:R-:W0:Y:S01]  /*0a60*/  LDG.E R26, desc[UR12][R8.64] ;  /* 0x0000000c081a7981 */ /* 0x000e22000c1e1900 */
[----:B------:R-:W-:Y:S01]  /*0a70*/  IADD3 R0, PT, PT, R10, R11, R0 ;  /* 0x0000000b0a007210 */ /* 0x000fe20007ffe000 */
[----:B------:R-:W-:Y:S02]  /*0a80*/  UIADD3 UR7, UP1, UPT, UR7, -0x10, URZ ;  /* 0xfffffff007077890 */ /* 0x000fe4000ff3e0ff */
[----:B------:R-:W-:Y:S01]  /*0a90*/  UIADD3.X UR17, UPT, UPT, UR17, 0x10, URZ, UP2, !UPT ;  /* 0x0000001011117890 */ /* 0x000fe200097fe4ff */
[----:B------:R-:W-:Y:S01]  /*0aa0*/  IADD3 R0, PT, PT, R13, R12, R0 ;  /* 0x0000000c0d007210 */ /* 0x000fe20007ffe000 */
[----:B-1----:R-:W-:-:S02]  /*0ab0*/  UIADD3.X UR18, UPT, UPT, UR18, -0x1, URZ, UP1, !UPT ;  /* 0xffffffff12127890 */ /* 0x002fc40008ffe4ff */
[----:B------:R-:W-:Y:S01]  /*0ac0*/  UISETP.NE.U32.AND UP1, UPT, UR7, URZ, UPT ;  /* 0x000000ff0700728c */ /* 0x000fe2000bf25070 */
[----:B------:R-:W-:Y:S01]  /*0ad0*/  IADD3 R0, PT, PT, R17, R18, R0 ;  /* 0x0000001211007210 */ /* 0x000fe20007ffe000 */
[----:B------:R-:W-:Y:S02]  /*0ae0*/  UMOV UR5, UR6 ;  /* 0x0000000600057c82 */ /* 0x000fe40008000000 */
[----:B------:R-:W-:Y:S01]  /*0af0*/  UISETP.NE.AND.EX UP1, UPT, UR18, URZ, UPT, UP1 ;  /* 0x000000ff1200728c */ /* 0x000fe2000bf25310 */
[----:B------:R-:W-:-:S04]  /*0b00*/  IADD3 R0, PT, PT, R16, R15, R0 ;  /* 0x0000000f10007210 */ /* 0x000fc80007ffe000 */
[----:B------:R-:W-:-:S04]  /*0b10*/  IADD3 R0, PT, PT, R19, R14, R0 ;  /* 0x0000000e13007210 */ /* 0x000fc80007ffe000 */
[----:B------:R-:W-:-:S04]  /*0b20*/  IADD3 R0, PT, PT, R21, R20, R0 ;  /* 0x0000001415007210 */ /* 0x000fc80007ffe000 */
[----:B------:R-:W-:Y:S01]  /*0b30*/  IADD3 R23, PT, PT, R23, R22, R0 ;  /* 0x0000001617177210 */ /* 0x000fe20007ffe000 */
[----:B0-----:R-:W-:-:S03]  /*0b40*/  IMAD.SHL.U32 R3, R26, 0x2, RZ ;  /* 0x000000021a037824 */ /* 0x001fc600078e00ff */
[----:B------:R-:W-:Y:S02]  /*0b50*/  IADD3 R0, PT, PT, R26, R24, R23 ;  /* 0x000000181a007210 */ /* 0x000fe40007ffe017 */
[----:B------:R3:W-:Y:S01]  /*0b60*/  STG.E desc[UR12][R8.64], R3 ;  /* 0x0000000308007986 */ /* 0x0007e2000c10190c */
[----:B------:R-:W-:Y:S05]  /*0b70*/  BRA.U UP1, `(.L_x_2) ;  /* 0xfffffff501847547 */ /* 0x000fea000b83ffff */
.L_x_1:
[----:B------:R-:W-:Y:S05]  /*0b80*/  BRA.U !UP0, `(.L_x_3) ;  /* 0x0000000908607547 */ /* 0x000fea000b800000 */
[----:B------:R-:W-:Y:S02]  /*0b90*/  UISETP.GE.U32.AND UP1, UPT, UR16, 0x8, UPT ;  /* 0x000000081000788c */ /* 0x000fe4000bf26070 */
[----:B------:R-:W-:Y:S02]  /*0ba0*/  ULOP3.LUT UR14, UR10, 0x7, URZ, 0xc0, !UPT ;  /* 0x000000070a0e7892 */ /* 0x000fe4000f8ec0ff */
[----:B------:R-:W-:Y:S02]  /*0bb0*/  UISETP.GE.U32.AND.EX UP1, UPT, URZ, URZ, UPT, UP1 ;  /* 0x000000ffff00728c */ /* 0x000fe4000bf26110 */
[----:B------:R-:W-:-:S04]  /*0bc0*/  UISETP.NE.U32.AND UP0, UPT, UR14, URZ, UPT ;  /* 0x000000ff0e00728c */ /* 0x000fc8000bf05070 */
[----:B------:R-:W-:-:S03]  /*0bd0*/  UISETP.NE.AND.EX UP0, UPT, URZ, URZ, UPT, UP0 ;  /* 0x000000ffff00728c */ /* 0x000fc6000bf05300 */
[----:B------:R-:W-:Y:S08]  /*0be0*/  BRA.U !UP1, `(.L_x_4) ;  /* 0x0000000509387547 */ /* 0x000ff0000b800000 */
[----:B------:R-:W1:Y:S01]  /*0bf0*/  LDCU.64 UR8, c[0x0][0x388] ;  /* 0x00007100ff0877ac */ /* 0x000e620008000a00 */
[----:B------:R-:W-:-:S04]  /*0c00*/  USHF.R.S64 UR5, URZ, 0x1e, UR4 ;  /* 0x0000001eff057899 */ /* 0x000fc80008001004 */
[----:B-1----:R-:W-:-:S04]  /*0c10*/  UIADD3 UR5, UP1, UPT, UR5, UR8, URZ ;  /* 0x0000000805057290 */ /* 0x002fc8000ff3e0ff */
[----:B------:R-:W-:Y:S02]  /*0c20*/  ULEA.HI.X.SX32 UR6, UR4, UR9, 0x2, UP1 ;  /* 0x0000000904067291 */ /* 0x000fe400088f16ff */
[----:B---3--:R-:W-:-:S04]  /*0c30*/  MOV R4, UR5 ;  /* 0x0000000500047c02 */ /* 0x008fc80008000f00 */
[----:B------:R-:W-:-:S05]  /*0c40*/  IMAD.U32 R5, RZ, RZ, UR6 ;  /* 0x00000006ff057e24 */ /* 0x000fca000f8e00ff */
[----:B0-----:R-:W2:Y:S01]  /*0c50*/  LDG.E R3, desc[UR12][R4.64] ;  /* 0x0000000c04037981 */ /* 0x001ea2000c1e1900 */
[----:B------:R-:W-:-:S04]  /*0c60*/  UIADD3 UR7, UP1, UPT, URZ, URZ, URZ ;  /* 0x000000ffff077290 */ /* 0x000fc8000ff3e0ff */
[----:B------:R-:W-:-:S04]  /*0c70*/  UIADD3.X UR6, UPT, UPT, UR4, 0x1, URZ, UP1, !UPT ;  /* 0x0000000104067890 */ /* 0x000fc80008ffe4ff */
[----:B------:R-:W-:-:S04]  /*0c80*/  USHF.R.S64 UR5, UR7, 0x1e, UR6 ;  /* 0x0000001e07057899 */ /* 0x000fc80008001006 */
[----:B------:R-:W-:-:S04]  /*0c90*/  UIADD3 UR5, UP2, UPT, UR5, UR8, URZ ;  /* 0x0000000805057290 */ /* 0x000fc8000ff5e0ff */
[----:B------:R-:W-:Y:S02]  /*0ca0*/  ULEA.HI.X.SX32 UR6, UR6, UR9, 0x2, UP2 ;  /* 0x0000000906067291 */ /* 0x000fe400090f16ff */
[----:B------:R-:W-:-:S04]  /*0cb0*/  MOV R10, UR5 ;  /* 0x00000005000a7c02 */ /* 0x000fc80008000f00 */
[----:B------:R-:W-:Y:S01]  /*0cc0*/  IMAD.U32 R11, RZ, RZ, UR6 ;  /* 0x00000006ff0b7e24 */ /* 0x000fe2000f8e00ff */
[----:B--2---:R-:W-:-:S05]  /*0cd0*/  SHF.L.U32 R9, R3, 0x1, RZ ;  /* 0x0000000103097819 */ /* 0x004fca00000006ff */
[----:B------:R0:W-:Y:S04]  /*0ce0*/  STG.E desc[UR12][R4.64], R9 ;  /* 0x0000000904007986 */ /* 0x0001e8000c10190c */
[----:B------:R-:W2:Y:S01]  /*0cf0*/  LDG.E R2, desc[UR12][R10.64] ;  /* 0x0000000c0a027981 */ /* 0x000ea2000c1e1900 */
[----:B------:R-:W-:-:S04]  /*0d00*/  UIADD3.X UR6, UPT, UPT, UR4, 0x2, URZ, UP1, !UPT ;  /* 0x0000000204067890 */ /* 0x000fc80008ffe4ff */
        /* <DEDUP_REMOVED lines=8> */
[----:B------:R-:W-:-:S04]  /*0d90*/  UIADD3.X UR6, UPT, UPT, UR4, 0x3, URZ, UP1, !UPT ;  /* 0x0000000304067890 */ /* 0x000fc80008ffe4ff */
[----:B------:R-:W-:-:S04]  /*0da0*/  USHF.R.S64 UR5, UR7, 0x1e, UR6 ;  /* 0x0000001e07057899 */ /* 0x000fc80008001006 */
[----:B------:R-:W-:-:S04]  /*0db0*/  UIADD3 UR5, UP2, UPT, UR5, UR8, URZ ;  /* 0x0000000805057290 */ /* 0x000fc8000ff5e0ff */
[----:B------:R-:W-:Y:S02]  /*0dc0*/  ULEA.HI.X.SX32 UR6, UR6, UR9, 0x2, UP2 ;  /* 0x0000000906067291 */ /* 0x000fe400090f16ff */
[----:B0-----:R-:W-:-:S04]  /*0dd0*/  MOV R4, UR5 ;  /* 0x0000000500047c02 */ /* 0x001fc80008000f00 */
        /* <DEDUP_REMOVED lines=8> */
[----:B-1----:R-:W-:-:S04]  /*0e60*/  IMAD.U32 R10, RZ, RZ, UR5 ;  /* 0x00000005ff0a7e24 */ /* 0x002fc8000f8e00ff */
        /* <DEDUP_REMOVED lines=30> */
[----:B------:R-:W1:Y:S01]  /*1050*/  LDG.E R19, desc[UR12][R10.64] ;  /* 0x0000000c0a137981 */ /* 0x000e62000c1e1900 */
[----:B------:R-:W-:Y:S01]  /*1060*/  IADD3 R3, PT, PT, R2, R3, R0 ;  /* 0x0000000302037210 */ /* 0x000fe20007ffe000 */
[----:B------:R-:W-:-:S03]  /*1070*/  UIADD3 UR4, UPT, UPT, UR4, 0x8, URZ ;  /* 0x0000000804047890 */ /* 0x000fc6000fffe0ff */
[----:B------:R-:W-:-:S04]  /*1080*/  IADD3 R3, PT, PT, R14, R8, R3 ;  /* 0x000000080e037210 */ /* 0x000fc80007ffe003 */
[----:B------:R-:W-:Y:S01]  /*1090*/  IADD3 R3, PT, PT, R17, R16, R3 ;  /* 0x0000001011037210 */ /* 0x000fe20007ffe003 */
[----:B-1----:R-:W-:-:S03]  /*10a0*/  IMAD.SHL.U32 R13, R19, 0x2, RZ ;  /* 0x00000002130d7824 */ /* 0x002fc600078e00ff */
[----:B------:R-:W-:Y:S02]  /*10b0*/  IADD3 R0, PT, PT, R19, R18, R3 ;  /* 0x0000001213007210 */ /* 0x000fe40007ffe003 */
[----:B------:R2:W-:Y:S05]  /*10c0*/  STG.E desc[UR12][R10.64], R13 ;  /* 0x0000000d0a007986 */ /* 0x0005ea000c10190c */
.L_x_4:
[----:B------:R-:W-:Y:S05]  /*10d0*/  BRA.U !UP0, `(.L_x_3) ;  /* 0x00000005080c7547 */ /* 0x000fea000b800000 */
[----:B------:R-:W-:Y:S02]  /*10e0*/  UISETP.GE.U32.AND UP1, UPT, UR14, 0x4, UPT ;  /* 0x000000040e00788c */ /* 0x000fe4000bf26070 */
[----:B------:R-:W-:Y:S02]  /*10f0*/  ULOP3.LUT UR15, UR10, 0x3, URZ, 0xc0, !UPT ;  /* 0x000000030a0f7892 */ /* 0x000fe4000f8ec0ff */
[----:B------:R-:W-:Y:S02]  /*1100*/  UISETP.GE.U32.AND.EX UP1, UPT, URZ, URZ, UPT, UP1 ;  /* 0x000000ffff00728c */ /* 0x000fe4000bf26110 */
[----:B------:R-:W-:Y:S01]  /*1110*/  UISETP.NE.U32.AND UP0, UPT, UR15, URZ, UPT ;  /* 0x000000ff0f00728c */ /* 0x000fe2000bf05070 */
[----:B------:R-:W-:-:S03]  /*1120*/  UMOV UR6, URZ ;  /* 0x000000ff00067c82 */ /* 0x000fc60008000000 */
[----:B------:R-:W-:-:S03]  /*1130*/  UISETP.NE.AND.EX UP0, UPT, UR6, URZ, UPT, UP0 ;  /* 0x000000ff0600728c */ /* 0x000fc6000bf05300 */
[----:B------:R-:W-:Y:S08]  /*1140*/  BRA.U !UP1, `(.L_x_5) ;  /* 0x0000000109a07547 */ /* 0x000ff0000b800000 */
[----:B------:R-:W1:Y:S01]  /*1150*/  LDCU.64 UR8, c[0x0][0x388] ;  /* 0x00007100ff0877ac */ /* 0x000e620008000a00 */
[----:B------:R-:W-:-:S04]  /*1160*/  USHF.R.S64 UR5, URZ, 0x1e, UR4 ;  /* 0x0000001eff057899 */ /* 0x000fc80008001004 */
[----:B-1----:R-:W-:-:S04]  /*1170*/  UIADD3 UR5, UP1, UPT, UR5, UR8, URZ ;  /* 0x0000000805057290 */ /* 0x002fc8000ff3e0ff */
[----:B------:R-:W-:Y:S02]  /*1180*/  ULEA.HI.X.SX32 UR7, UR4, UR9, 0x2, UP1 ;  /* 0x0000000904077291 */ /* 0x000fe400088f16ff */
[----:B------:R-:W-:-:S04]  /*1190*/  MOV R2, UR5 ;  /* 0x0000000500027c02 */ /* 0x000fc80008000f00 */
[----:B---3--:R-:W-:-:S05]  /*11a0*/  IMAD.U32 R3, RZ, RZ, UR7 ;  /* 0x00000007ff037e24 */ /* 0x008fca000f8e00ff */
[----:B0-2---:R-:W2:Y:S01]  /*11b0*/  LDG.E R11, desc[UR12][R2.64] ;  /* 0x0000000c020b7981 */ /* 0x005ea2000c1e1900 */
        /* <DEDUP_REMOVED lines=29> */
[----:B------:R-:W-:Y:S01]  /*1390*/  UIADD3 UR4, UPT, UPT, UR4, 0x4, URZ ;  /* 0x0000000404047890 */ /* 0x000fe2000fffe0ff */
[C---:B-1----:R-:W-:Y:S02]  /*13a0*/  IMAD.SHL.U32 R5, R12.reuse, 0x2, RZ ;  /* 0x000000020c057824 */ /* 0x042fe400078e00ff */
[----:B------:R-:W-:-:S03]  /*13b0*/  IADD3 R0, PT, PT, R12, R17, R0 ;  /* 0x000000110c007210 */ /* 0x000fc60007ffe000 */
[----:B------:R4:W-:Y:S06]  /*13c0*/  STG.E desc[UR12][R2.64], R5 ;  /* 0x0000000502007986 */ /* 0x0009ec000c10190c */
.L_x_5:
[----:B------:R-:W-:Y:S05]  /*13d0*/  BRA.U !UP0, `(.L_x_3) ;  /* 0x00000001084c7547 */ /* 0x000fea000b800000 */
[----:B------:R-:W1:Y:S01]  /*13e0*/  LDCU.64 UR16, c[0x0][0x388] ;  /* 0x00007100ff1077ac */ /* 0x000e620008000a00 */
[----:B------:R-:W-:Y:S01]  /*13f0*/  UMOV UR5, URZ ;  /* 0x000000ff00057c82 */ /* 0x000fe20008000000 */
[----:B------:R-:W-:-:S05]  /*1400*/  UMOV UR7, UR4 ;  /* 0x0000000400077c82 */ /* 0x000fca0008000000 */
.L_x_6:
[----:B------:R-:W-:-:S04]  /*1410*/  USHF.R.S64 UR4, UR5, 0x1e, UR7 ;  /* 0x0000001e05047899 */ /* 0x000fc80008001007 */
[----:B-1----:R-:W-:-:S04]  /*1420*/  UIADD3 UR4, UP0, UPT, UR4, UR16, URZ ;  /* 0x0000001004047290 */ /* 0x002fc8000ff1e0ff */
[----:B------:R-:W-:Y:S02]  /*1430*/  ULEA.HI.X.SX32 UR8, UR7, UR17, 0x2, UP0 ;  /* 0x0000001107087291 */ /* 0x000fe400080f16ff */
[----:B0---4-:R-:W-:-:S04]  /*1440*/  MOV R2, UR4 ;  /* 0x0000000400027c02 */ /* 0x011fc80008000f00 */
[----:B---3--:R-:W-:-:S05]  /*1450*/  IMAD.U32 R3, RZ, RZ, UR8 ;  /* 0x00000008ff037e24 */ /* 0x008fca000f8e00ff */
[----:B0-2---:R-:W2:Y:S01]  /*1460*/  LDG.E R5, desc[UR12][R2.64] ;  /* 0x0000000c02057981 */ /* 0x005ea2000c1e1900 */
[----:B------:R-:W-:Y:S02]  /*1470*/  UIADD3 UR15, UP0, UPT, UR15, -0x1, URZ ;  /* 0xffffffff0f0f7890 */ /* 0x000fe4000ff1e0ff */
[----:B------:R-:W-:Y:S02]  /*1480*/  UIADD3 UR5, UP1, UPT, URZ, UR5, URZ ;  /* 0x00000005ff057290 */ /* 0x000fe4000ff3e0ff */
[----:B------:R-:W-:Y:S02]  /*1490*/  UIADD3.X UR6, UPT, UPT, UR6, -0x1, URZ, UP0, !UPT ;  /* 0xffffffff06067890 */ /* 0x000fe400087fe4ff */
[----:B------:R-:W-:Y:S02]  /*14a0*/  UISETP.NE.U32.AND UP0, UPT, UR15, URZ, UPT ;  /* 0x000000ff0f00728c */ /* 0x000fe4000bf05070 */
[----:B------:R-:W-:Y:S02]  /*14b0*/  UIADD3.X UR7, UPT, UPT, UR7, 0x1, URZ, UP1, !UPT ;  /* 0x0000000107077890 */ /* 0x000fe40008ffe4ff */
[----:B------:R-:W-:Y:S01]  /*14c0*/  UISETP.NE.AND.EX UP0, UPT, UR6, URZ, UPT, UP0 ;  /* 0x000000ff0600728c */ /* 0x000fe2000bf05300 */
[C---:B--2---:R-:W-:Y:S01]  /*14d0*/  SHF.L.U32 R9, R5.reuse, 0x1, RZ ;  /* 0x0000000105097819 */ /* 0x044fe200000006ff */
[----:B------:R-:W-:-:S04]  /*14e0*/  IMAD.IADD R0, R5, 0x1, R0 ;  /* 0x0000000105007824 */ /* 0x000fc800078e0200 */
[----:B------:R0:W-:Y:S03]  /*14f0*/  STG.E desc[UR12][R2.64], R9 ;  /* 0x0000000902007986 */ /* 0x0001e6000c10190c */
[----:B------:R-:W-:Y:S05]  /*1500*/  BRA.U UP0, `(.L_x_6) ;  /* 0xfffffffd00c07547 */ /* 0x000fea000b83ffff */
.L_x_3:
[----:B--234-:R-:W-:Y:S02]  /*1510*/  SHF.R.S32.HI R5, RZ, 0x1f, R0 ;  /* 0x0000001fff057819 */ /* 0x01cfe40000011400 */
[----:B------:R-:W-:-:S07]  /*1520*/  MOV R4, R0 ;  /* 0x0000000000047202 */ /* 0x000fce0000000f00 */
.L_x_0:
[----:B------:R-:W-:-:S04]  /*1530*/  LOP3.LUT R0, R5, UR11, RZ, 0xfc, !PT ;  /* 0x0000000b05007c12 */ /* 0x000fc8000f8efcff */
[----:B------:R-:W-:-:S13]  /*1540*/  ISETP.NE.U32.AND P0, PT, R0, RZ, PT ;  /* 0x000000ff0000720c */ /* 0x000fda0003f05070 */
[----:B------:R-:W-:Y:S05]  /*1550*/  @P0 BRA `(.L_x_7) ;  /* 0x00000000004c0947 */ /* 0x000fea0003800000 */
[----:B------:R-:W1:Y:S01]  /*1560*/  I2F.U32.RP R0, UR10 ;  /* 0x0000000a00007d06 */ /* 0x000e620008209000 */
[----:B------:R-:W-:-:S07]  /*1570*/  ISETP.NE.U32.AND P2, PT, RZ, UR10, PT ;  /* 0x0000000aff007c0c */ /* 0x000fce000bf45070 */
[----:B-1----:R-:W0:Y:S02]  /*1580*/  MUFU.RCP R0, R0 ;  /* 0x0000000000007308 */ /* 0x002e240000001000 */
[----:B0-----:R-:W-:-:S06]  /*1590*/  VIADD R2, R0, 0xffffffe ;  /* 0x0ffffffe00027836 */ /* 0x001fcc0000000000 */
[----:B------:R0:W1:Y:S02]  /*15a0*/  F2I.FTZ.U32.TRUNC.NTZ R3, R2 ;  /* 0x0000000200037305 */ /* 0x000064000021f000 */
[----:B0-----:R-:W-:Y:S01]  /*15b0*/  IMAD.MOV.U32 R2, RZ, RZ, RZ ;  /* 0x000000ffff027224 */ /* 0x001fe200078e00ff */
[----:B-1----:R-:W-:-:S05]  /*15c0*/  IADD3 R5, PT, PT, RZ, -R3, RZ ;  /* 0x80000003ff057210 */ /* 0x002fca0007ffe0ff */
[----:B------:R-:W-:-:S04]  /*15d0*/  IMAD R5, R5, UR10, RZ ;  /* 0x0000000a05057c24 */ /* 0x000fc8000f8e02ff */
[----:B------:R-:W-:-:S06]  /*15e0*/  IMAD.HI.U32 R3, R3, R5, R2 ;  /* 0x0000000503037227 */ /* 0x000fcc00078e0002 */
[----:B------:R-:W-:-:S05]  /*15f0*/  IMAD.HI.U32 R0, R3, R4, RZ ;  /* 0x0000000403007227 */ /* 0x000fca00078e00ff */
[----:B------:R-:W-:-:S05]  /*1600*/  IADD3 R3, PT, PT, -R0, RZ, RZ ;  /* 0x000000ff00037210 */ /* 0x000fca0007ffe1ff */
[----:B------:R-:W-:-:S05]  /*1610*/  IMAD R4, R3, UR10, R4 ;  /* 0x0000000a03047c24 */ /* 0x000fca000f8e0204 */
[----:B------:R-:W-:-:S13]  /*1620*/  ISETP.GE.U32.AND P0, PT, R4, UR10, PT ;  /* 0x0000000a04007c0c */ /* 0x000fda000bf06070 */
[----:B------:R-:W-:Y:S01]  /*1630*/  @P0 VIADD R4, R4, -UR10 ;  /* 0x8000000a04040c36 */ /* 0x000fe20008000000 */
[----:B------:R-:W-:-:S04]  /*1640*/  @P0 IADD3 R0, PT, PT, R0, 0x1, RZ ;  /* 0x0000000100000810 */ /* 0x000fc80007ffe0ff */
[----:B------:R-:W-:-:S13]  /*1650*/  ISETP.GE.U32.AND P1, PT, R4, UR10, PT ;  /* 0x0000000a04007c0c */ /* 0x000fda000bf26070 */
[----:B------:R-:W-:Y:S01]  /*1660*/  @P1 VIADD R0, R0, 0x1 ;  /* 0x0000000100001836 */ /* 0x000fe20000000000 */
[----:B------:R-:W-:Y:S01]  /*1670*/  @!P2 LOP3.LUT R0, RZ, UR10, RZ, 0x33, !PT ;  /* 0x0000000aff00ac12 */ /* 0x000fe2000f8e33ff */
[----:B------:R-:W-:Y:S06]  /*1680*/  BRA `(.L_x_8) ;  /* 0x00000000000c7947 */ /* 0x000fec0003800000 */
.L_x_7:
[----:B------:R-:W-:Y:S02]  /*1690*/  MOV R0, R4 ;  /* 0x0000000400007202 */ /* 0x000fe40000000f00 */
[----:B------:R-:W-:-:S07]  /*16a0*/  MOV R4, 0x16c0 ;  /* 0x000016c000047802 */ /* 0x000fce0000000f00 */
[----:B0-----:R-:W-:Y:S05]  /*16b0*/  CALL.REL.NOINC `($__internal_0_$__cuda_sm20_div_u64) ;  /* 0x0000000000247944 */ /* 0x001fea0003c00000 */
.L_x_8:
[----:B------:R-:W-:Y:S01]  /*16c0*/  MOV R2, 0x0 ;  /* 0x0000000000027802 */ /* 0x000fe20000000f00 */
[----:B------:R0:W-:Y:S01]  /*16d0*/  STL [R1], R0 ;  /* 0x0000000001007387 */ /* 0x0001e20000100800 */
[----:B------:R-:W1:Y:S04]  /*16e0*/  LDCU.64 UR4, c[0x4][0x18] ;  /* 0x01000300ff0477ac */ /* 0x000e680008000a00 */
[----:B------:R-:W2:Y:S01]  /*16f0*/  LDC.64 R2, c[0x4][R2] ;  /* 0x0100000002027b82 */ /* 0x000ea20000000a00 */
[----:B-1----:R-:W-:Y:S01]  /*1700*/  IMAD.U32 R4, RZ, RZ, UR4 ;  /* 0x00000004ff047e24 */ /* 0x002fe2000f8e00ff */
[----:B0-----:R-:W-:-:S07]  /*1710*/  MOV R5, UR5 ;  /* 0x0000000500057c02 */ /* 0x001fce0008000f00 */
[----:B------:R-:W-:-:S07]  /*1720*/  LEPC R20, `(.L_x_9) ;  /* 0x000000001014794e */ /* 0x000fce0000000000 */
[----:B--2---:R-:W-:Y:S05]  /*1730*/  CALL.ABS.NOINC R2 ;  /* 0x0000000002007343 */ /* 0x004fea0003c00000 */
.L_x_9:
[----:B------:R-:W-:Y:S05]  /*1740*/  EXIT ;  /* 0x000000000000794d */ /* 0x000fea0003800000 */
        .weak           $__internal_0_$__cuda_sm20_div_u64
        .type           $__internal_0_$__cuda_sm20_div_u64,@function
        .size           $__internal_0_$__cuda_sm20_div_u64,(.L_x_23 - $__internal_0_$__cuda_sm20_div_u64)
$__internal_0_$__cuda_sm20_div_u64:
[----:B------:R-:W0:Y:S01]  /*1750*/  LDCU.64 UR4, c[0x0][0x380] ;  /* 0x00007000ff0477ac */ /* 0x000e220008000a00 */
[----:B------:R-:W1:Y:S01]  /*1760*/  LDC.64 R2, c[0x0][0x380] ;  /* 0x0000e000ff027b82 */ /* 0x000e620000000a00 */
[----:B0-----:R-:W0:Y:S08]  /*1770*/  I2F.U64.RP R12, UR4 ;  /* 0x00000004000c7d12 */ /* 0x001e300008309000 */
[----:B0-----:R-:W0:Y:S02]  /*1780*/  MUFU.RCP R12, R12 ;  /* 0x0000000c000c7308 */ /* 0x001e240000001000 */
[----:B0-----:R-:W-:-:S06]  /*1790*/  VIADD R8, R12, 0x1ffffffe ;  /* 0x1ffffffe0c087836 */ /* 0x001fcc0000000000 */
[----:B------:R-:W1:Y:S02]  /*17a0*/  F2I.U64.TRUNC R8, R8 ;  /* 0x0000000800087311 */ /* 0x000e64000020d800 */
[----:B-1----:R-:W-:-:S04]  /*17b0*/  IMAD.WIDE.U32 R10, R8, R2, RZ ;  /* 0x00000002080a7225 */ /* 0x002fc800078e00ff */
[----:B------:R-:W-:Y:S01]  /*17c0*/  IMAD R11, R8, R3, R11 ;  /* 0x00000003080b7224 */ /* 0x000fe200078e020b */
[----:B------:R-:W-:-:S03]  /*17d0*/  IADD3 R13, P0, PT, RZ, -R10, RZ ;  /* 0x8000000aff0d7210 */ /* 0x000fc60007f1e0ff */
[----:B------:R-:W-:Y:S02]  /*17e0*/  IMAD R11, R9, R2, R11 ;  /* 0x00000002090b7224 */ /* 0x000fe400078e020b */
[----:B------:R-:W-:-:S03]  /*17f0*/  IMAD.HI.U32 R10, R8, R13, RZ ;  /* 0x0000000d080a7227 */ /* 0x000fc600078e00ff */
[----:B------:R-:W-:Y:S01]  /*1800*/  IADD3.X R15, PT, PT, RZ, ~R11, RZ, P0, !PT ;  /* 0x8000000bff0f7210 */ /* 0x000fe200007fe4ff */
[----:B------:R-:W-:-:S04]  /*1810*/  IMAD.MOV.U32 R11, RZ, RZ, R8 ;  /* 0x000000ffff0b7224 */ /* 0x000fc800078e0008 */
[----:B------:R-:W-:-:S04]  /*1820*/  IMAD.WIDE.U32 R10, P0, R8, R15, R10 ;  /* 0x0000000f080a7225 */ /* 0x000fc8000780000a */
[C---:B------:R-:W-:Y:S02]  /*1830*/  IMAD R17, R9.reuse, R15, RZ ;  /* 0x0000000f09117224 */ /* 0x040fe400078e02ff */
[----:B------:R-:W-:-:S04]  /*1840*/  IMAD.HI.U32 R10, P1, R9, R13, R10 ;  /* 0x0000000d090a7227 */ /* 0x000fc8000782000a */
[----:B------:R-:W-:Y:S01]  /*1850*/  IMAD.HI.U32 R15, R9, R15, RZ ;  /* 0x0000000f090f7227 */ /* 0x000fe200078e00ff */
[----:B------:R-:W-:-:S04]  /*1860*/  IADD3 R11, P2, PT, R17, R10, RZ ;  /* 0x0000000a110b7210 */ /* 0x000fc80007f5e0ff */
[----:B------:R-:W-:Y:S01]  /*1870*/  IADD3.X R10, PT, PT, R15, R9, RZ, P0, !PT ;  /* 0x000000090f0a7210 */ /* 0x000fe200007fe4ff */
[----:B------:R-:W-:-:S03]  /*1880*/  IMAD.WIDE.U32 R8, R11, R2, RZ ;  /* 0x000000020b087225 */ /* 0x000fc600078e00ff */
[----:B------:R-:W-:Y:S01]  /*1890*/  IADD3.X R13, PT, PT, RZ, RZ, R10, P2, P1 ;  /* 0x000000ffff0d7210 */ /* 0x000fe200017e240a */
[----:B------:R-:W-:Y:S01]  /*18a0*/  IMAD R9, R11, R3, R9 ;  /* 0x000000030b097224 */ /* 0x000fe200078e0209 */
[----:B------:R-:W-:-:S03]  /*18b0*/  IADD3 R15, P0, PT, RZ, -R8, RZ ;  /* 0x80000008ff0f7210 */ /* 0x000fc60007f1e0ff */
[----:B------:R-:W-:Y:S02]  /*18c0*/  IMAD R9, R13, R2, R9 ;  /* 0x000000020d097224 */ /* 0x000fe400078e0209 */
[----:B------:R-:W-:-:S04]  /*18d0*/  IMAD.HI.U32 R10, R11, R15, RZ ;  /* 0x0000000f0b0a7227 */ /* 0x000fc800078e00ff */
[----:B------:R-:W-:Y:S02]  /*18e0*/  IMAD.X R8, RZ, RZ, ~R9, P0 ;  /* 0x000000ffff087224 */ /* 0x000fe400000e0e09 */
[----:B------:R-:W-:Y:S02]  /*18f0*/  IMAD.MOV.U32 R9, RZ, RZ, RZ ;  /* 0x000000ffff097224 */ /* 0x000fe400078e00ff */
[----:B------:R-:W-:-:S04]  /*1900*/  IMAD.WIDE.U32 R10, P0, R11, R8, R10 ;  /* 0x000000080b0a7225 */ /* 0x000fc8000780000a */
[C---:B------:R-:W-:Y:S02]  /*1910*/  IMAD R12, R13.reuse, R8, RZ ;  /* 0x000000080d0c7224 */ /* 0x040fe400078e02ff */
[----:B------:R-:W-:-:S04]  /*1920*/  IMAD.HI.U32 R11, P1, R13, R15, R10 ;  /* 0x0000000f0d0b7227 */ /* 0x000fc8000782000a */
[----:B------:R-:W-:Y:S01]  /*1930*/  IMAD.HI.U32 R8, R13, R8, RZ ;  /* 0x000000080d087227 */ /* 0x000fe200078e00ff */
[----:B------:R-:W-:-:S04]  /*1940*/  IADD3 R11, P2, PT, R12, R11, RZ ;  /* 0x0000000b0c0b7210 */ /* 0x000fc80007f5e0ff */
[----:B------:R-:W-:Y:S01]  /*1950*/  IADD3.X R13, PT, PT, R8, R13, RZ, P0, !PT ;  /* 0x0000000d080d7210 */ /* 0x000fe200007fe4ff */
[----:B------:R-:W-:-:S03]  /*1960*/  IMAD.HI.U32 R8, R11, R0, RZ ;  /* 0x000000000b087227 */ /* 0x000fc600078e00ff */
[----:B------:R-:W-:Y:S01]  /*1970*/  IADD3.X R13, PT, PT, RZ, RZ, R13, P2, P1 ;  /* 0x000000ffff0d7210 */ /* 0x000fe200017e240d */
[----:B------:R-:W-:-:S04]  /*1980*/  IMAD.WIDE.U32 R8, R11, R5, R8 ;  /* 0x000000050b087225 */ /* 0x000fc800078e0008 */
[C---:B------:R-:W-:Y:S02]  /*1990*/  IMAD R11, R13.reuse, R5, RZ ;  /* 0x000000050d0b7224 */ /* 0x040fe400078e02ff */
[----:B------:R-:W-:-:S04]  /*19a0*/  IMAD.HI.U32 R8, P0, R13, R0, R8 ;  /* 0x000000000d087227 */ /* 0x000fc80007800008 */
[----:B------:R-:W-:Y:S01]  /*19b0*/  IMAD.HI.U32 R10, R13, R5, RZ ;  /* 0x000000050d0a7227 */ /* 0x000fe200078e00ff */
[----:B------:R-:W-:-:S04]  /*19c0*/  IADD3 R11, P1, PT, R11, R8, RZ ;  /* 0x000000080b0b7210 */ /* 0x000fc80007f3e0ff */
[----:B------:R-:W-:Y:S01]  /*19d0*/  IADD3.X R10, PT, PT, R10, RZ, RZ, P0, !PT ;  /* 0x000000ff0a0a7210 */ /* 0x000fe200007fe4ff */
[----:B------:R-:W-:-:S04]  /*19e0*/  IMAD.WIDE.U32 R8, R11, R2, RZ ;  /* 0x000000020b087225 */ /* 0x000fc800078e00ff */
[----:B------:R-:W-:Y:S01]  /*19f0*/  IMAD.X R13, RZ, RZ, R10, P1 ;  /* 0x000000ffff0d7224 */ /* 0x000fe200008e060a */
[----:B------:R-:W-:Y:S01]  /*1a00*/  IADD3 R15, P1, PT, -R8, R0, RZ ;  /* 0x00000000080f7210 */ /* 0x000fe20007f3e1ff */
[----:B------:R-:W-:-:S03]  /*1a10*/  IMAD R9, R11, R3, R9 ;  /* 0x000000030b097224 */ /* 0x000fc600078e0209 */
[-C--:B------:R-:W-:Y:S01]  /*1a20*/  ISETP.GE.U32.AND P0, PT, R15, R2.reuse, PT ;  /* 0x000000020f00720c */ /* 0x080fe20003f06070 */
[----:B------:R-:W-:-:S05]  /*1a30*/  IMAD R0, R13, R2, R9 ;  /* 0x000000020d007224 */ /* 0x000fca00078e0209 */
[----:B------:R-:W-:Y:S02]  /*1a40*/  IADD3.X R10, PT, PT, ~R0, R5, RZ, P1, !PT ;  /* 0x00000005000a7210 */ /* 0x000fe40000ffe5ff */
[----:B------:R-:W-:Y:S02]  /*1a50*/  IADD3 R5, P1, PT, R15, -R2, RZ ;  /* 0x800000020f057210 */ /* 0x000fe40007f3e0ff */
[C---:B------:R-:W-:Y:S02]  /*1a60*/  ISETP.GE.U32.AND.EX P0, PT, R10.reuse, R3, PT, P0 ;  /* 0x000000030a00720c */ /* 0x040fe40003f06100 */
[----:B------:R-:W-:Y:S01]  /*1a70*/  IADD3 R0, PT, PT, R11, 0x1, RZ ;  /* 0x000000010b007810 */ /* 0x000fe20007ffe0ff */
[----:B------:R-:W-:Y:S01]  /*1a80*/  IMAD.X R8, R10, 0x1, ~R3, P1 ;  /* 0x000000010a087824 */ /* 0x000fe200008e0e03 */
[----:B------:R-:W-:Y:S02]  /*1a90*/  SEL R5, R5, R15, P0 ;  /* 0x0000000f05057207 */ /* 0x000fe40000000000 */
[----:B------:R-:W-:-:S02]  /*1aa0*/  SEL R11, R0, R11, P0 ;  /* 0x0000000b000b7207 */ /* 0x000fc40000000000 */
[----:B------:R-:W-:Y:S02]  /*1ab0*/  SEL R8, R8, R10, P0 ;  /* 0x0000000a08087207 */ /* 0x000fe40000000000 */
[----:B------:R-:W-:Y:S01]  /*1ac0*/  ISETP.GE.U32.AND P0, PT, R5, R2, PT ;  /* 0x000000020500720c */ /* 0x000fe20003f06070 */
[----:B------:R-:W-:Y:S01]  /*1ad0*/  VIADD R0, R11, 0x1 ;  /* 0x000000010b007836 */ /* 0x000fe20000000000 */
[----:B------:R-:W-:Y:S01]  /*1ae0*/  ISETP.NE.U32.AND P1, PT, R2, RZ, PT ;  /* 0x000000ff0200720c */ /* 0x000fe20003f25070 */
[----:B------:R-:W-:Y:S01]  /*1af0*/  HFMA2 R5, -RZ, RZ, 0, 0 ;  /* 0x00000000ff057431 */ /* 0x000fe200000001ff */
[----:B------:R-:W-:Y:S02]  /*1b00*/  ISETP.GE.U32.AND.EX P0, PT, R8, R3, PT, P0 ;  /* 0x000000030800720c */ /* 0x000fe40003f06100 */
[----:B------:R-:W-:Y:S02]  /*1b10*/  ISETP.NE.AND.EX P1, PT, R3, RZ, PT, P1 ;  /* 0x000000ff0300720c */ /* 0x000fe40003f25310 */
[----:B------:R-:W-:-:S04]  /*1b20*/  SEL R0, R0, R11, P0 ;  /* 0x0000000b00007207 */ /* 0x000fc80000000000 */
[----:B------:R-:W-:Y:S01]  /*1b30*/  SEL R0, R0, 0xffffffff, P1 ;  /* 0xffffffff00007807 */ /* 0x000fe20000800000 */
[----:B------:R-:W-:Y:S06]  /*1b40*/  RET.REL.NODEC R4 `(_Z15kernel_by_value4Data) ;  /* 0xffffffe4042c7950 */ /* 0x000fec0003c3ffff */
.L_x_10:
[----:B------:R-:W-:-:S00]  /*1b50*/  BRA `(.L_x_10) ;  /* 0xfffffffc00fc7947 */ /* 0x000fc0000383ffff */
[----:B------:R-:W-:-:S00]  /*1b60*/  NOP ;  /* 0x0000000000007918 */ /* 0x000fc00000000000 */
        /* <DEDUP_REMOVED lines=9> */
.L_x_23:


//--------------------- .text._Z13kernel_by_refR4Data --------------------------
	.section	.text._Z13kernel_by_refR4Data,"ax",@progbits
	.align	128
        .global         _Z13kernel_by_refR4Data
        .type           _Z13kernel_by_refR4Data,@function
        .size           _Z13kernel_by_refR4Data,(.L_x_24 - _Z13kernel_by_refR4Data)
        .other          _Z13kernel_by_refR4Data,@"STO_CUDA_ENTRY STV_DEFAULT"
_Z13kernel_by_refR4Data:
.text._Z13kernel_by_refR4Data:
[----:B------:R-:W0:Y:S08]  /*0000*/  LDC R1, c[0x0][0x37c] ;  /* 0x0000df00ff017b82 */ /* 0x000e300000000800 */
[----:B------:R-:W1:Y:S01]  /*0010*/  LDC.64 R8, c[0x0][0x380] ;  /* 0x0000e000ff087b82 */ /* 0x000e620000000a00 */
[----:B------:R-:W1:Y:S01]  /*0020*/  LDCU.64 UR4, c[0x0][0x358] ;  /* 0x00006b00ff0477ac */ /* 0x000e620008000a00 */
[----:B0-----:R-:W-:Y:S01]  /*0030*/  VIADD R1, R1, 0xfffffff8 ;  /* 0xfffffff801017836 */ /* 0x001fe20000000000 */
[----:B-1----:R-:W2:Y:S01]  /*0040*/  LDG.E.64 R2, desc[UR4][R8.64] ;  /* 0x0000000408027981 */ /* 0x002ea2000c1e1b00 */
[----:B------:R-:W0:Y:S01]  /*0050*/  LDCU UR6, c[0x0][0x2f8] ;  /* 0x00005f00ff0677ac */ /* 0x000e220008000800 */
[----:B------:R-:W1:Y:S02]  /*0060*/  LDCU UR7, c[0x0][0x2fc] ;  /* 0x00005f80ff0777ac */ /* 0x000e640008000800 */
[----:B0-----:R-:W-:-:S05]  /*0070*/  IADD3 R6, P1, PT, R1, UR6, RZ ;  /* 0x0000000601067c10 */ /* 0x001fca000ff3e0ff */
[----:B-1----:R-:W-:Y:S01]  /*0080*/  IMAD.X R7, RZ, RZ, UR7, P1 ;  /* 0x00000007ff077e24 */ /* 0x002fe200088e06ff */
[----:B--2---:R-:W-:-:S04]  /*0090*/  ISETP.NE.U32.AND P0, PT, R2, RZ, PT ;  /* 0x000000ff0200720c */ /* 0x004fc80003f05070 */
[----:B------:R-:W-:-:S13]  /*00a0*/  ISETP.NE.AND.EX P0, PT, R3, RZ, PT, P0 ;  /* 0x000000ff0300720c */ /* 0x000fda0003f05300 */
[----:B------:R-:W-:Y:S05]  /*00b0*/  @!P0 BRA `(.L_x_11) ;  /* 0x0000000000b08947 */ /* 0x000fea0003800000 */
[----:B------:R-:W-:Y:S02]  /*00c0*/  HFMA2 R15, -RZ, RZ, 0, 0 ;  /* 0x00000000ff0f7431 */ /* 0x000fe400000001ff */
[----:B------:R-:W-:-:S07]  /*00d0*/  IMAD.MOV.U32 R4, RZ, RZ, RZ ;  /* 0x000000ffff047224 */ /* 0x000fce00078e00ff */
.L_x_12:
[----:B------:R-:W2:Y:S01]  /*00e0*/  LDG.E.64 R2, desc[UR4][R8.64+0x8] ;  /* 0x0000080408027981 */ /* 0x000ea2000c1e1b00 */
[----:B------:R-:W-:-:S04]  /*00f0*/  SHF.R.S64 R11, RZ, 0x1e, R15 ;  /* 0x0000001eff0b7819 */ /* 0x000fc8000000100f */
[----:B--2---:R-:W-:-:S04]  /*0100*/  IADD3 R10, P0, PT, R2, R11, RZ ;  /* 0x0000000b020a7210 */ /* 0x004fc80007f1e0ff */
[----:B------:R-:W-:-:S05]  /*0110*/  LEA.HI.X.SX32 R11, R15, R3, 0x2, P0 ;  /* 0x000000030f0b7211 */ /* 0x000fca00000f16ff */
[----:B------:R-:W2:Y:S02]  /*0120*/  LD.E R0, desc[UR4][R10.64] ;  /* 0x000000040a007980 */ /* 0x000ea4000c101900 */
[----:B--2---:R-:W-:-:S05]  /*0130*/  IMAD.SHL.U32 R13, R0, 0x2, RZ ;  /* 0x00000002000d7824 */ /* 0x004fca00078e00ff */
[----:B------:R0:W-:Y:S04]  /*0140*/  ST.E desc[UR4][R10.64], R13 ;  /* 0x0000000d0a007985 */ /* 0x0001e8000c101904 */
[----:B------:R-:W2:Y:S01]  /*0150*/  LDG.E.64 R2, desc[UR4][R8.64] ;  /* 0x0000000408027981 */ /* 0x000ea2000c1e1b00 */
[----:B------:R-:W-:Y:S01]  /*0160*/  IADD3 R15, P0, PT, R15, 0x1, RZ ;  /* 0x000000010f0f7810 */ /* 0x000fe20007f1e0ff */
[----:B------:R-:W-:-:S03]  /*0170*/  IMAD.IADD R5, R0, 0x1, R5 ;  /* 0x0000000100057824 */ /* 0x000fc600078e0205 */
[----:B------:R-:W-:Y:S02]  /*0180*/  IADD3.X R4, PT, PT, RZ, R4, RZ, P0, !PT ;  /* 0x00000004ff047210 */ /* 0x000fe400007fe4ff */
[----:B--2---:R-:W-:-:S04]  /*0190*/  ISETP.GE.U32.AND P0, PT, R15, R2, PT ;  /* 0x000000020f00720c */ /* 0x004fc80003f06070 */
[----:B------:R-:W-:-:S13]  /*01a0*/  ISETP.GE.U32.AND.EX P0, PT, R4, R3, PT, P0 ;  /* 0x000000030400720c */ /* 0x000fda0003f06100 */
[----:B0-----:R-:W-:Y:S05]  /*01b0*/  @!P0 BRA `(.L_x_12) ;  /* 0xfffffffc00c88947 */ /* 0x001fea000383ffff */
[----:B------:R-:W-:Y:S01]  /*01c0*/  SHF.R.S32.HI R4, RZ, 0x1f, R5 ;  /* 0x0000001fff047819 */ /* 0x000fe20000011405 */
[----:B------:R-:W-:Y:S03]  /*01d0*/  BSSY.RECONVERGENT B0, `(.L_x_11) ;  /* 0x000001a000007945 */ /* 0x000fe60003800200 */
[----:B------:R-:W-:-:S04]  /*01e0*/  LOP3.LUT R0, R4, R3, RZ, 0xfc, !PT ;  /* 0x0000000304007212 */ /* 0x000fc800078efcff */
[----:B------:R-:W-:-:S13]  /*01f0*/  ISETP.NE.U32.AND P0, PT, R0, RZ, PT ;  /* 0x000000ff0000720c */ /* 0x000fda0003f05070 */
[----:B------:R-:W-:Y:S05]  /*0200*/  @P0 BRA `(.L_x_13) ;  /* 0x00000000004c0947 */ /* 0x000fea0003800000 */
[----:B------:R-:W0:Y:S01]  /*0210*/  I2F.U32.RP R0, R2 ;  /* 0x0000000200007306 */ /* 0x000e220000209000 */
[----:B------:R-:W-:Y:S02]  /*0220*/  IADD3 R3, PT, PT, RZ, -R2, RZ ;  /* 0x80000002ff037210 */ /* 0x000fe40007ffe0ff */
[----:B------:R-:W-:-:S05]  /*0230*/  ISETP.NE.U32.AND P2, PT, R2, RZ, PT ;  /* 0x000000ff0200720c */ /* 0x000fca0003f45070 */
[----:B0-----:R-:W0:Y:S02]  /*0240*/  MUFU.RCP R0, R0 ;  /* 0x0000000000007308 */ /* 0x001e240000001000 */
[----:B0-----:R-:W-:-:S06]  /*0250*/  VIADD R8, R0, 0xffffffe ;  /* 0x0ffffffe00087836 */ /* 0x001fcc0000000000 */
[----:B------:R0:W1:Y:S02]  /*0260*/  F2I.FTZ.U32.TRUNC.NTZ R9, R8 ;  /* 0x0000000800097305 */ /* 0x000064000021f000 */
[----:B0-----:R-:W-:Y:S02]  /*0270*/  IMAD.MOV.U32 R8, RZ, RZ, RZ ;  /* 0x000000ffff087224 */ /* 0x001fe400078e00ff */
[----:B-1----:R-:W-:-:S04]  /*0280*/  IMAD R3, R3, R9, RZ ;  /* 0x0000000903037224 */ /* 0x002fc800078e02ff */
[----:B------:R-:W-:-:S06]  /*0290*/  IMAD.HI.U32 R4, R9, R3, R8 ;  /* 0x0000000309047227 */ /* 0x000fcc00078e0008 */
[----:B------:R-:W-:-:S04]  /*02a0*/  IMAD.HI.U32 R0, R4, R5, RZ ;  /* 0x0000000504007227 */ /* 0x000fc800078e00ff */
[----:B------:R-:W-:-:S04]  /*02b0*/  IMAD.MOV R3, RZ, RZ, -R0 ;  /* 0x000000ffff037224 */ /* 0x000fc800078e0a00 */
[----:B------:R-:W-:-:S05]  /*02c0*/  IMAD R5, R2, R3, R5 ;  /* 0x0000000302057224 */ /* 0x000fca00078e0205 */
[----:B------:R-:W-:-:S13]  /*02d0*/  ISETP.GE.U32.AND P0, PT, R5, R2, PT ;  /* 0x000000020500720c */ /* 0x000fda0003f06070 */
[----:B------:R-:W-:Y:S01]  /*02e0*/  @P0 IADD3 R5, PT, PT, -R2, R5, RZ ;  /* 0x0000000502050210 */ /* 0x000fe20007ffe1ff */
[----:B------:R-:W-:-:S03]  /*02f0*/  @P0 VIADD R0, R0, 0x1 ;  /* 0x0000000100000836 */ /* 0x000fc60000000000 */
[----:B------:R-:W-:-:S13]  /*0300*/  ISETP.GE.U32.AND P1, PT, R5, R2, PT ;  /* 0x000000020500720c */ /* 0x000fda0003f26070 */
[----:B------:R-:W-:Y:S01]  /*0310*/  @P1 VIADD R0, R0, 0x1 ;  /* 0x0000000100001836 */ /* 0x000fe20000000000 */
[----:B------:R-:W-:Y:S01]  /*0320*/  @!P2 LOP3.LUT R0, RZ, R2, RZ, 0x33, !PT ;  /* 0x00000002ff00a212 */ /* 0x000fe200078e33ff */
[----:B------:R-:W-:Y:S06]  /*0330*/  BRA `(.L_x_14) ;  /* 0x00000000000c7947 */ /* 0x000fec0003800000 */
.L_x_13:
[----:B------:R-:W-:-:S07]  /*0340*/  MOV R0, 0x360 ;  /* 0x0000036000007802 */ /* 0x000fce0000000f00 */
[----:B------:R-:W-:Y:S05]  /*0350*/  CALL.REL.NOINC `($__internal_1_$__cuda_sm20_div_u64) ;  /* 0x00000000002c7944 */ /* 0x000fea0003c00000 */
[----:B------:R-:W-:-:S07]  /*0360*/  MOV R0, R4 ;  /* 0x0000000400007202 */ /* 0x000fce0000000f00 */
.L_x_14:
[----:B------:R-:W-:Y:S05]  /*0370*/  BSYNC.RECONVERGENT B0 ;  /* 0x0000000000007941 */ /* 0x000fea0003800200 */
.L_x_11:
[----:B------:R-:W-:Y:S01]  /*0380*/  MOV R2, 0x0 ;  /* 0x0000000000027802 */ /* 0x000fe20000000f00 */
[----:B------:R0:W-:Y:S01]  /*0390*/  STL [R1], R0 ;  /* 0x0000000001007387 */ /* 0x0001e20000100800 */
[----:B------:R-:W1:Y:S04]  /*03a0*/  LDCU.64 UR4, c[0x4][0x10] ;  /* 0x01000200ff0477ac */ /* 0x000e680008000a00 */
[----:B------:R-:W2:Y:S01]  /*03b0*/  LDC.64 R2, c[0x4][R2] ;  /* 0x0100000002027b82 */ /* 0x000ea20000000a00 */
[----:B-1----:R-:W-:Y:S02]  /*03c0*/  IMAD.U32 R4, RZ, RZ, UR4 ;  /* 0x00000004ff047e24 */ /* 0x002fe4000f8e00ff */
[----:B0-----:R-:W-:-:S07]  /*03d0*/  IMAD.U32 R5, RZ, RZ, UR5 ;  /* 0x00000005ff057e24 */ /* 0x001fce000f8e00ff */
[----:B------:R-:W-:-:S07]  /*03e0*/  LEPC R20, `(.L_x_15) ;  /* 0x000000001014794e */ /* 0x000fce0000000000 */
[----:B--2---:R-:W-:Y:S05]  /*03f0*/  CALL.ABS.NOINC R2 ;  /* 0x0000000002007343 */ /* 0x004fea0003c00000 */
.L_x_15:
[----:B------:R-:W-:Y:S05]  /*0400*/  EXIT ;  /* 0x000000000000794d */ /* 0x000fea0003800000 */
        .weak           $__internal_1_$__cuda_sm20_div_u64
        .type           $__internal_1_$__cuda_sm20_div_u64,@function
        .size           $__internal_1_$__cuda_sm20_div_u64,(.L_x_24 - $__internal_1_$__cuda_sm20_div_u64)
$__internal_1_$__cuda_sm20_div_u64:
[----:B------:R-:W0:Y:S08]  /*0410*/  I2F.U64.RP R12, R2 ;  /* 0x00000002000c7312 */ /* 0x000e300000309000 */
[----:B0-----:R-:W0:Y:S02]  /*0420*/  MUFU.RCP R12, R12 ;  /* 0x0000000c000c7308 */ /* 0x001e240000001000 */
[----:B0-----:R-:W-:-:S06]  /*0430*/  IADD3 R8, PT, PT, R12, 0x1ffffffe, RZ ;  /* 0x1ffffffe0c087810 */ /* 0x001fcc0007ffe0ff */
[----:B------:R-:W0:Y:S02]  /*0440*/  F2I.U64.TRUNC R8, R8 ;  /* 0x0000000800087311 */ /* 0x000e24000020d800 */
[----:B0-----:R-:W-:-:S04]  /*0450*/  IMAD.WIDE.U32 R10, R8, R2, RZ ;  /* 0x00000002080a7225 */ /* 0x001fc800078e00ff */
[----:B------:R-:W-:Y:S01]  /*0460*/  IMAD R11, R8, R3, R11 ;  /* 0x00000003080b7224 */ /* 0x000fe200078e020b */
[----:B------:R-:W-:-:S03]  /*0470*/  IADD3 R13, P0, PT, RZ, -R10, RZ ;  /* 0x8000000aff0d7210 */ /* 0x000fc60007f1e0ff */
[----:B------:R-:W-:Y:S02]  /*0480*/  IMAD R11, R9, R2, R11 ;  /* 0x00000002090b7224 */ /* 0x000fe400078e020b */
[----:B------:R-:W-:-:S04]  /*0490*/  IMAD.HI.U32 R10, R8, R13, RZ ;  /* 0x0000000d080a7227 */ /* 0x000fc800078e00ff */
[----:B------:R-:W-:Y:S02]  /*04a0*/  IMAD.X R15, RZ, RZ, ~R11, P0 ;  /* 0x000000ffff0f7224 */ /* 0x000fe400000e0e0b */
[----:B------:R-:W-:Y:S02]  /*04b0*/  IMAD.MOV.U32 R11, RZ, RZ, R8 ;  /* 0x000000ffff0b7224 */ /* 0x000fe400078e0008 */
[-C--:B------:R-:W-:Y:S02]  /*04c0*/  IMAD R17, R9, R15.reuse, RZ ;  /* 0x0000000f09117224 */ /* 0x080fe400078e02ff */
[----:B------:R-:W-:-:S04]  /*04d0*/  IMAD.WIDE.U32 R10, P0, R8, R15, R10 ;  /* 0x0000000f080a7225 */ /* 0x000fc8000780000a */
[----:B------:R-:W-:-:S04]  /*04e0*/  IMAD.HI.U32 R15, R9, R15, RZ ;  /* 0x0000000f090f7227 */ /* 0x000fc800078e00ff */
[----:B------:R-:W-:-:S05]  /*04f0*/  IMAD.HI.U32 R10, P1, R9, R13, R10 ;  /* 0x0000000d090a7227 */ /* 0x000fca000782000a */
[----:B------:R-:W-:Y:S02]  /*0500*/  IADD3 R11, P2, PT, R17, R10, RZ ;  /* 0x0000000a110b7210 */ /* 0x000fe40007f5e0ff */
[----:B------:R-:W-:-:S03]  /*0510*/  IADD3.X R10, PT, PT, R15, R9, RZ, P0, !PT ;  /* 0x000000090f0a7210 */ /* 0x000fc600007fe4ff */
[----:B------:R-:W-:Y:S01]  /*0520*/  IMAD.WIDE.U32 R8, R11, R2, RZ ;  /* 0x000000020b087225 */ /* 0x000fe200078e00ff */
[----:B------:R-:W-:-:S03]  /*0530*/  IADD3.X R13, PT, PT, RZ, RZ, R10, P2, P1 ;  /* 0x000000ffff0d7210 */ /* 0x000fc600017e240a */
[----:B------:R-:W-:Y:S01]  /*0540*/  IMAD R9, R11, R3, R9 ;  /* 0x000000030b097224 */ /* 0x000fe200078e0209 */
[----:B------:R-:W-:-:S03]  /*0550*/  IADD3 R15, P0, PT, RZ, -R8, RZ ;  /* 0x80000008ff0f7210 */ /* 0x000fc60007f1e0ff */
[----:B------:R-:W-:Y:S02]  /*0560*/  IMAD R9, R13, R2, R9 ;  /* 0x000000020d097224 */ /* 0x000fe400078e0209 */
[----:B------:R-:W-:-:S04]  /*0570*/  IMAD.HI.U32 R10, R11, R15, RZ ;  /* 0x0000000f0b0a7227 */ /* 0x000fc800078e00ff */
[----:B------:R-:W-:Y:S02]  /*0580*/  IMAD.X R8, RZ, RZ, ~R9, P0 ;  /* 0x000000ffff087224 */ /* 0x000fe400000e0e09 */
[----:B------:R-:W-:Y:S02]  /*0590*/  HFMA2 R9, -RZ, RZ, 0, 0 ;  /* 0x00000000ff097431 */ /* 0x000fe400000001ff */
[----:B------:R-:W-:-:S04]  /*05a0*/  IMAD.WIDE.U32 R10, P0, R11, R8, R10 ;  /* 0x000000080b0a7225 */ /* 0x000fc8000780000a */
[C---:B------:R-:W-:Y:S02]  /*05b0*/  IMAD R12, R13.reuse, R8, RZ ;  /* 0x000000080d0c7224 */ /* 0x040fe400078e02ff */
[----:B------:R-:W-:-:S04]  /*05c0*/  IMAD.HI.U32 R11, P1, R13, R15, R10 ;  /* 0x0000000f0d0b7227 */ /* 0x000fc8000782000a */
[----:B------:R-:W-:Y:S01]  /*05d0*/  IMAD.HI.U32 R8, R13, R8, RZ ;  /* 0x000000080d087227 */ /* 0x000fe200078e00ff */
[----:B------:R-:W-:-:S03]  /*05e0*/  IADD3 R11, P2, PT, R12, R11, RZ ;  /* 0x0000000b0c0b7210 */ /* 0x000fc60007f5e0ff */
[----:B------:R-:W-:Y:S02]  /*05f0*/  IMAD.X R13, R8, 0x1, R13, P0 ;  /* 0x00000001080d7824 */ /* 0x000fe400000e060d */
[----:B------:R-:W-:-:S03]  /*0600*/  IMAD.HI.U32 R8, R11, R5, RZ ;  /* 0x000000050b087227 */ /* 0x000fc600078e00ff */
[----:B------:R-:W-:Y:S01]  /*0610*/  IADD3.X R13, PT, PT, RZ, RZ, R13, P2, P1 ;  /* 0x000000ffff0d7210 */ /* 0x000fe200017e240d */
[----:B------:R-:W-:-:S04]  /*0620*/  IMAD.WIDE.U32 R8, R11, R4, R8 ;  /* 0x000000040b087225 */ /* 0x000fc800078e0008 */
[C---:B------:R-:W-:Y:S02]  /*0630*/  IMAD R11, R13.reuse, R4, RZ ;  /* 0x000000040d0b7224 */ /* 0x040fe400078e02ff */
[----:B------:R-:W-:-:S04]  /*0640*/  IMAD.HI.U32 R8, P0, R13, R5, R8 ;  /* 0x000000050d087227 */ /* 0x000fc80007800008 */
[----:B------:R-:W-:Y:S01]  /*0650*/  IMAD.HI.U32 R10, R13, R4, RZ ;  /* 0x000000040d0a7227 */ /* 0x000fe200078e00ff */
[----:B------:R-:W-:-:S03]  /*0660*/  IADD3 R11, P1, PT, R11, R8, RZ ;  /* 0x000000080b0b7210 */ /* 0x000fc60007f3e0ff */
[----:B------:R-:W-:Y:S02]  /*0670*/  IMAD.X R10, RZ, RZ, R10, P0 ;  /* 0x000000ffff0a7224 */ /* 0x000fe400000e060a */
[----:B------:R-:W-:-:S03]  /*0680*/  IMAD.WIDE.U32 R8, R11, R2, RZ ;  /* 0x000000020b087225 */ /* 0x000fc600078e00ff */
[----:B------:R-:W-:Y:S01]  /*0690*/  IADD3.X R13, PT, PT, RZ, R10, RZ, P1, !PT ;  /* 0x0000000aff0d7210 */ /* 0x000fe20000ffe4ff */
[----:B------:R-:W-:Y:S01]  /*06a0*/  IMAD R9, R11, R3, R9 ;  /* 0x000000030b097224 */ /* 0x000fe200078e0209 */
[----:B------:R-:W-:-:S03]  /*06b0*/  IADD3 R15, P1, PT, -R8, R5, RZ ;  /* 0x00000005080f7210 */ /* 0x000fc60007f3e1ff */
[-C--:B------:R-:W-:Y:S01]  /*06c0*/  IMAD R9, R13, R2.reuse, R9 ;  /* 0x000000020d097224 */ /* 0x080fe200078e0209 */
[----:B------:R-:W-:-:S03]  /*06d0*/  ISETP.GE.U32.AND P0, PT, R15, R2, PT ;  /* 0x000000020f00720c */ /* 0x000fc60003f06070 */
[----:B------:R-:W-:Y:S01]  /*06e0*/  IMAD.X R10, R4, 0x1, ~R9, P1 ;  /* 0x00000001040a7824 */ /* 0x000fe200008e0e09 */
[----:B------:R-:W-:Y:S01]  /*06f0*/  IADD3 R5, P1, PT, -R2, R15, RZ ;  /* 0x0000000f02057210 */ /* 0x000fe20007f3e1ff */
[----:B------:R-:W-:-:S03]  /*0700*/  VIADD R4, R11, 0x1 ;  /* 0x000000010b047836 */ /* 0x000fc60000000000 */
[----:B------:R-:W-:Y:S02]  /*0710*/  ISETP.GE.U32.AND.EX P0, PT, R10, R3, PT, P0 ;  /* 0x000000030a00720c */ /* 0x000fe40003f06100 */
[-C--:B------:R-:W-:Y:S02]  /*0720*/  IADD3.X R8, PT, PT, ~R3, R10.reuse, RZ, P1, !PT ;  /* 0x0000000a03087210 */ /* 0x080fe40000ffe5ff */
[----:B------:R-:W-:Y:S02]  /*0730*/  SEL R5, R5, R15, P0 ;  /* 0x0000000f05057207 */ /* 0x000fe40000000000 */
[----:B------:R-:W-:Y:S02]  /*0740*/  SEL R8, R8, R10, P0 ;  /* 0x0000000a08087207 */ /* 0x000fe40000000000 */
[----:B------:R-:W-:Y:S02]  /*0750*/  SEL R11, R4, R11, P0 ;  /* 0x0000000b040b7207 */ /* 0x000fe40000000000 */
[----:B------:R-:W-:-:S02]  /*0760*/  ISETP.GE.U32.AND P0, PT, R5, R2, PT ;  /* 0x000000020500720c */ /* 0x000fc40003f06070 */
[----:B------:R-:W-:Y:S01]  /*0770*/  ISETP.NE.U32.AND P1, PT, R2, RZ, PT ;  /* 0x000000ff0200720c */ /* 0x000fe20003f25070 */
[----:B------:R-:W-:Y:S01]  /*0780*/  IMAD.MOV.U32 R2, RZ, RZ, R0 ;  /* 0x000000ffff027224 */ /* 0x000fe200078e0000 */
[----:B------:R-:W-:Y:S02]  /*0790*/  IADD3 R4, PT, PT, R11, 0x1, RZ ;  /* 0x000000010b047810 */ /* 0x000fe40007ffe0ff */
[----:B------:R-:W-:Y:S02]  /*07a0*/  ISETP.GE.U32.AND.EX P0, PT, R8, R3, PT, P0 ;  /* 0x000000030800720c */ /* 0x000fe40003f06100 */
[----:B------:R-:W-:Y:S02]  /*07b0*/  ISETP.NE.AND.EX P1, PT, R3, RZ, PT, P1 ;  /* 0x000000ff0300720c */ /* 0x000fe40003f25310 */
[----:B------:R-:W-:Y:S02]  /*07c0*/  MOV R3, 0x0 ;  /* 0x0000000000037802 */ /* 0x000fe40000000f00 */
[----:B------:R-:W-:-:S04]  /*07d0*/  SEL R4, R4, R11, P0 ;  /* 0x0000000b04047207 */ /* 0x000fc80000000000 */
[----:B------:R-:W-:Y:S01]  /*07e0*/  SEL R4, R4, 0xffffffff, P1 ;  /* 0xffffffff04047807 */ /* 0x000fe20000800000 */
[----:B------:R-:W-:Y:S06]  /*07f0*/  RET.REL.NODEC R2 `(_Z13kernel_by_refR4Data) ;  /* 0xfffffff802007950 */ /* 0x000fec0003c3ffff */
.L_x_16:
        /* <DEDUP_REMOVED lines=16> */
.L_x_24:


//--------------------- .text._Z17kernel_by_pointerP4Data --------------------------
	.section	.text._Z17kernel_by_pointerP4Data,"ax",@progbits
	.align	128
        .global         _Z17kernel_by_pointerP4Data
        .type           _Z17kernel_by_pointerP4Data,@function
        .size           _Z17kernel_by_pointerP4Data,(.L_x_25 - _Z17kernel_by_pointerP4Data)
        .other          _Z17kernel_by_pointerP4Data,@"STO_CUDA_ENTRY STV_DEFAULT"
_Z17kernel_by_pointerP4Data:
.text._Z17kernel_by_pointerP4Data:
        /* <DEDUP_REMOVED lines=14> */
.L_x_18:
        /* <DEDUP_REMOVED lines=38> */
.L_x_19:
[----:B------:R-:W-:-:S07]  /*0340*/  MOV R0, 0x360 ;  /* 0x0000036000007802 */ /* 0x000fce0000000f00 */
[----:B------:R-:W-:Y:S05]  /*0350*/  CALL.REL.NOINC `($__internal_2_$__cuda_sm20_div_u64) ;  /* 0x00000000002c7944 */ /* 0x000fea0003c00000 */
[----:B------:R-:W-:-:S07]  /*0360*/  MOV R0, R4 ;  /* 0x0000000400007202 */ /* 0x000fce0000000f00 */
.L_x_20:
[----:B------:R-:W-:Y:S05]  /*0370*/  BSYNC.RECONVERGENT B0 ;  /* 0x0000000000007941 */ /* 0x000fea0003800200 */
.L_x_17:
        /* <DEDUP_REMOVED lines=8> */
.L_x_21:
[----:B------:R-:W-:Y:S05]  /*0400*/  EXIT ;  /* 0x000000000000794d */ /* 0x000fea0003800000 */
        .weak           $__internal_2_$__cuda_sm20_div_u64
        .type           $__internal_2_$__cuda_sm20_div_u64,@function
        .size           $__internal_2_$__cuda_sm20_div_u64,(.L_x_25 - $__internal_2_$__cuda_sm20_div_u64)
$__internal_2_$__cuda_sm20_div_u64:
        /* <DEDUP_REMOVED lines=62> */
[----:B------:R-:W-:Y:S06]  /*07f0*/  RET.REL.NODEC R2 `(_Z17kernel_by_pointerP4Data) ;  /* 0xfffffff802007950 */ /* 0x000fec0003c3ffff */
.L_x_22:
        /* <DEDUP_REMOVED lines=16> */
.L_x_25:


//--------------------- .nv.global.init           --------------------------
	.section	.nv.global.init,"aw",@progbits
.nv.global.init:
	.type		$str$1,@object
	.size		$str$1,($str$2 - $str$1)
$str$1:
        /*0000*/ 	.byte	0x6b, 0x65, 0x72, 0x6e, 0x65, 0x6c, 0x5f, 0x62, 0x79, 0x5f, 0x72, 0x65, 0x66, 0x2c, 0x20, 0x6d
        /*0010*/ 	.byte	0x65, 0x61, 0x6e, 0x3d, 0x25, 0x64, 0x0a, 0x00
	.type		$str$2,@object
	.size		$str$2,($str - $str$2)
$str$2:
        /*0018*/ 	.byte	0x6b, 0x65, 0x72, 0x6e, 0x65, 0x6c, 0x5f, 0x62, 0x79, 0x5f, 0x76, 0x61, 0x6c, 0x75, 0x65, 0x2c
        /*0028*/ 	.byte	0x20, 0x6d, 0x65, 0x61, 0x6e, 0x3d, 0x25, 0x64, 0x0a, 0x00
	.type		$str,@object
	.size		$str,(.L_0 - $str)
$str:
        /*0032*/ 	.byte	0x6b, 0x65, 0x72, 0x6e, 0x65, 0x6c, 0x5f, 0x62, 0x79, 0x5f, 0x70, 0x6f, 0x69, 0x6e, 0x74, 0x65
        /*0042*/ 	.byte	0x72, 0x2c, 0x20, 0x6d, 0x65, 0x61, 0x6e, 0x3d, 0x25, 0x64, 0x0a, 0x00
.L_0:


//--------------------- .nv.shared.reserved.0     --------------------------
	.section	.nv.shared.reserved.0,"aw",@nobits
	.weak		__nv_reservedSMEM_offset_0_alias
	.size		__nv_reservedSMEM_offset_0_alias, 0, 64
	.other		__nv_reservedSMEM_offset_0_alias,@"STO_CUDA_RESERVED_SHARED STV_DEFAULT"
__nv_reservedSMEM_offset_0_alias:
	.zero		0
	.zero		64


//--------------------- .nv.constant0._Z15kernel_by_value4Data --------------------------
	.section	.nv.constant0._Z15kernel_by_value4Data,"a",@progbits
	.sectionflags	@""
	.align	4
.nv.constant0._Z15kernel_by_value4Data:
	.zero		912


//--------------------- .nv.constant0._Z13kernel_by_refR4Data --------------------------
	.section	.nv.constant0._Z13kernel_by_refR4Data,"a",@progbits
	.sectionflags	@""
	.align	4
.nv.constant0._Z13kernel_by_refR4Data:
	.zero		904


//--------------------- .nv.constant0._Z17kernel_by_pointerP4Data --------------------------
	.section	.nv.constant0._Z17kernel_by_pointerP4Data,"a",@progbits
	.sectionflags	@""
	.align	4
.nv.constant0._Z17kernel_by_pointerP4Data:
	.zero		904


//--------------------- SYMBOLS --------------------------

	.type		.nv.reservedSmem.offset0,@object
	.size		.nv.reservedSmem.offset0,0x4
	.type		vprintf,@function
